//
// Generated by NVIDIA NVVM Compiler
//
// Compiler Build ID: CL-36424714
// Cuda compilation tools, release 13.0, V13.0.88
// Based on NVVM 20.0.0
//

.version 9.0
.target sm_100
.address_size 64

	// .globl	_Z7hyptermPfS_S_S_S_S_S_S_S_S_S_S_S_fffiii
// _ZZ7hyptermPfS_S_S_S_S_S_S_S_S_S_S_S_fffiiiE12sh_cons_1_c0 has been demoted
// _ZZ7hyptermPfS_S_S_S_S_S_S_S_S_S_S_S_fffiiiE12sh_cons_2_c0 has been demoted
// _ZZ7hyptermPfS_S_S_S_S_S_S_S_S_S_S_S_fffiiiE12sh_cons_3_c0 has been demoted
// _ZZ7hyptermPfS_S_S_S_S_S_S_S_S_S_S_S_fffiiiE12sh_cons_4_c0 has been demoted
// _ZZ7hyptermPfS_S_S_S_S_S_S_S_S_S_S_S_fffiiiE9sh_q_1_c0 has been demoted
// _ZZ7hyptermPfS_S_S_S_S_S_S_S_S_S_S_S_fffiiiE9sh_q_2_c0 has been demoted
// _ZZ7hyptermPfS_S_S_S_S_S_S_S_S_S_S_S_fffiiiE9sh_q_4_c0 has been demoted

.visible .entry _Z7hyptermPfS_S_S_S_S_S_S_S_S_S_S_S_fffiii(
	.param .u64 .ptr .align 1 _Z7hyptermPfS_S_S_S_S_S_S_S_S_S_S_S_fffiii_param_0,
	.param .u64 .ptr .align 1 _Z7hyptermPfS_S_S_S_S_S_S_S_S_S_S_S_fffiii_param_1,
	.param .u64 .ptr .align 1 _Z7hyptermPfS_S_S_S_S_S_S_S_S_S_S_S_fffiii_param_2,
	.param .u64 .ptr .align 1 _Z7hyptermPfS_S_S_S_S_S_S_S_S_S_S_S_fffiii_param_3,
	.param .u64 .ptr .align 1 _Z7hyptermPfS_S_S_S_S_S_S_S_S_S_S_S_fffiii_param_4,
	.param .u64 .ptr .align 1 _Z7hyptermPfS_S_S_S_S_S_S_S_S_S_S_S_fffiii_param_5,
	.param .u64 .ptr .align 1 _Z7hyptermPfS_S_S_S_S_S_S_S_S_S_S_S_fffiii_param_6,
	.param .u64 .ptr .align 1 _Z7hyptermPfS_S_S_S_S_S_S_S_S_S_S_S_fffiii_param_7,
	.param .u64 .ptr .align 1 _Z7hyptermPfS_S_S_S_S_S_S_S_S_S_S_S_fffiii_param_8,
	.param .u64 .ptr .align 1 _Z7hyptermPfS_S_S_S_S_S_S_S_S_S_S_S_fffiii_param_9,
	.param .u64 .ptr .align 1 _Z7hyptermPfS_S_S_S_S_S_S_S_S_S_S_S_fffiii_param_10,
	.param .u64 .ptr .align 1 _Z7hyptermPfS_S_S_S_S_S_S_S_S_S_S_S_fffiii_param_11,
	.param .u64 .ptr .align 1 _Z7hyptermPfS_S_S_S_S_S_S_S_S_S_S_S_fffiii_param_12,
	.param .f32 _Z7hyptermPfS_S_S_S_S_S_S_S_S_S_S_S_fffiii_param_13,
	.param .f32 _Z7hyptermPfS_S_S_S_S_S_S_S_S_S_S_S_fffiii_param_14,
	.param .f32 _Z7hyptermPfS_S_S_S_S_S_S_S_S_S_S_S_fffiii_param_15,
	.param .u32 _Z7hyptermPfS_S_S_S_S_S_S_S_S_S_S_S_fffiii_param_16,
	.param .u32 _Z7hyptermPfS_S_S_S_S_S_S_S_S_S_S_S_fffiii_param_17,
	.param .u32 _Z7hyptermPfS_S_S_S_S_S_S_S_S_S_S_S_fffiii_param_18
)
{
	.reg .pred 	%p<39>;
	.reg .b32 	%r<118>;
	.reg .b32 	%f<840>;
	.reg .b64 	%rd<128>;
	// demoted variable
	.shared .align 4 .b8 _ZZ7hyptermPfS_S_S_S_S_S_S_S_S_S_S_S_fffiiiE12sh_cons_1_c0[3072];
	// demoted variable
	.shared .align 4 .b8 _ZZ7hyptermPfS_S_S_S_S_S_S_S_S_S_S_S_fffiiiE12sh_cons_2_c0[3072];
	// demoted variable
	.shared .align 4 .b8 _ZZ7hyptermPfS_S_S_S_S_S_S_S_S_S_S_S_fffiiiE12sh_cons_3_c0[3072];
	// demoted variable
	.shared .align 4 .b8 _ZZ7hyptermPfS_S_S_S_S_S_S_S_S_S_S_S_fffiiiE12sh_cons_4_c0[3072];
	// demoted variable
	.shared .align 4 .b8 _ZZ7hyptermPfS_S_S_S_S_S_S_S_S_S_S_S_fffiiiE9sh_q_1_c0[3072];
	// demoted variable
	.shared .align 4 .b8 _ZZ7hyptermPfS_S_S_S_S_S_S_S_S_S_S_S_fffiiiE9sh_q_2_c0[3072];
	// demoted variable
	.shared .align 4 .b8 _ZZ7hyptermPfS_S_S_S_S_S_S_S_S_S_S_S_fffiiiE9sh_q_4_c0[3072];
	ld.param.u64 	%rd14, [_Z7hyptermPfS_S_S_S_S_S_S_S_S_S_S_S_fffiii_param_5];
	ld.param.u64 	%rd15, [_Z7hyptermPfS_S_S_S_S_S_S_S_S_S_S_S_fffiii_param_6];
	ld.param.u64 	%rd16, [_Z7hyptermPfS_S_S_S_S_S_S_S_S_S_S_S_fffiii_param_7];
	ld.param.u64 	%rd17, [_Z7hyptermPfS_S_S_S_S_S_S_S_S_S_S_S_fffiii_param_8];
	ld.param.u64 	%rd18, [_Z7hyptermPfS_S_S_S_S_S_S_S_S_S_S_S_fffiii_param_9];
	ld.param.u64 	%rd19, [_Z7hyptermPfS_S_S_S_S_S_S_S_S_S_S_S_fffiii_param_10];
	ld.param.u64 	%rd20, [_Z7hyptermPfS_S_S_S_S_S_S_S_S_S_S_S_fffiii_param_11];
	ld.param.u64 	%rd21, [_Z7hyptermPfS_S_S_S_S_S_S_S_S_S_S_S_fffiii_param_12];
	ld.param.u32 	%r38, [_Z7hyptermPfS_S_S_S_S_S_S_S_S_S_S_S_fffiii_param_16];
	ld.param.u32 	%r39, [_Z7hyptermPfS_S_S_S_S_S_S_S_S_S_S_S_fffiii_param_17];
	ld.param.u32 	%r40, [_Z7hyptermPfS_S_S_S_S_S_S_S_S_S_S_S_fffiii_param_18];
	cvta.to.global.u64 	%rd1, %rd19;
	cvta.to.global.u64 	%rd2, %rd18;
	cvta.to.global.u64 	%rd3, %rd21;
	cvta.to.global.u64 	%rd4, %rd20;
	cvta.to.global.u64 	%rd5, %rd17;
	cvta.to.global.u64 	%rd6, %rd16;
	cvta.to.global.u64 	%rd7, %rd15;
	cvta.to.global.u64 	%rd8, %rd14;
	mov.u32 	%r41, %ntid.x;
	mov.u32 	%r42, %ctaid.x;
	add.s32 	%r43, %r41, -8;
	mul.lo.s32 	%r1, %r43, %r42;
	mov.u32 	%r2, %tid.x;
	add.s32 	%r3, %r1, %r2;
	mov.u32 	%r44, %ntid.y;
	mov.u32 	%r45, %ctaid.y;
	mul.lo.s32 	%r4, %r45, %r44;
	mov.u32 	%r5, %tid.y;
	add.s32 	%r46, %r4, %r5;
	add.s32 	%r6, %r46, 4;
	setp.lt.s32 	%p7, %r6, %r39;
	add.s32 	%r47, %r1, %r41;
	min.s32 	%r7, %r47, %r40;
	setp.lt.s32 	%p8, %r3, %r7;
	and.pred  	%p1, %p7, %p8;
	shl.b32 	%r48, %r5, 7;
	mov.u32 	%r49, _ZZ7hyptermPfS_S_S_S_S_S_S_S_S_S_S_S_fffiiiE12sh_cons_1_c0;
	add.s32 	%r50, %r49, %r48;
	shl.b32 	%r51, %r2, 2;
	add.s32 	%r8, %r50, %r51;
	mov.u32 	%r52, _ZZ7hyptermPfS_S_S_S_S_S_S_S_S_S_S_S_fffiiiE12sh_cons_2_c0;
	add.s32 	%r53, %r52, %r48;
	add.s32 	%r9, %r53, %r51;
	mov.u32 	%r54, _ZZ7hyptermPfS_S_S_S_S_S_S_S_S_S_S_S_fffiiiE12sh_cons_3_c0;
	add.s32 	%r55, %r54, %r48;
	add.s32 	%r10, %r55, %r51;
	mov.u32 	%r56, _ZZ7hyptermPfS_S_S_S_S_S_S_S_S_S_S_S_fffiiiE12sh_cons_4_c0;
	add.s32 	%r57, %r56, %r48;
	add.s32 	%r11, %r57, %r51;
	mov.u32 	%r58, _ZZ7hyptermPfS_S_S_S_S_S_S_S_S_S_S_S_fffiiiE9sh_q_4_c0;
	add.s32 	%r59, %r58, %r48;
	add.s32 	%r12, %r59, %r51;
	mov.f32 	%f782, 0f00000000;
	not.pred 	%p9, %p1;
	mov.f32 	%f773, %f782;
	mov.f32 	%f772, %f782;
	mov.f32 	%f785, %f782;
	mov.f32 	%f770, %f782;
	mov.f32 	%f769, %f782;
	mov.f32 	%f768, %f782;
	mov.f32 	%f789, %f782;
	mov.f32 	%f765, %f782;
	mov.f32 	%f764, %f782;
	mov.f32 	%f792, %f782;
	mov.f32 	%f762, %f782;
	mov.f32 	%f761, %f782;
	mov.f32 	%f760, %f782;
	mov.f32 	%f796, %f782;
	mov.f32 	%f757, %f782;
	mov.f32 	%f756, %f782;
	mov.f32 	%f799, %f782;
	mov.f32 	%f754, %f782;
	mov.f32 	%f753, %f782;
	mov.f32 	%f752, %f782;
	mov.f32 	%f803, %f782;
	mov.f32 	%f804, %f782;
	mov.f32 	%f805, %f782;
	mov.f32 	%f806, %f782;
	mov.f32 	%f807, %f782;
	mov.f32 	%f808, %f782;
	mov.f32 	%f809, %f782;
	mov.f32 	%f810, %f782;
	mov.f32 	%f811, %f782;
	mov.f32 	%f812, %f782;
	mov.f32 	%f813, %f782;
	mov.f32 	%f814, %f782;
	mov.f32 	%f815, %f782;
	mov.f32 	%f816, %f782;
	mov.f32 	%f817, %f782;
	mov.f32 	%f818, %f782;
	mov.f32 	%f819, %f782;
	mov.f32 	%f820, %f782;
	mov.f32 	%f821, %f782;
	mov.f32 	%f822, %f782;
	mov.f32 	%f823, %f782;
	mov.f32 	%f824, %f782;
	@%p9 bra 	$L__BB0_2;
	ld.param.u32 	%r106, [_Z7hyptermPfS_S_S_S_S_S_S_S_S_S_S_S_fffiii_param_18];
	ld.param.u32 	%r99, [_Z7hyptermPfS_S_S_S_S_S_S_S_S_S_S_S_fffiii_param_17];
	mad.lo.s32 	%r60, %r106, %r6, %r3;
	mul.wide.s32 	%rd22, %r60, 4;
	add.s64 	%rd23, %rd8, %rd22;
	ld.global.f32 	%f803, [%rd23];
	mul.lo.s32 	%r61, %r106, %r99;
	mul.wide.s32 	%rd24, %r61, 4;
	add.s64 	%rd25, %rd23, %rd24;
	ld.global.f32 	%f752, [%rd25];
	add.s64 	%rd26, %rd25, %rd24;
	ld.global.f32 	%f753, [%rd26];
	add.s64 	%rd27, %rd26, %rd24;
	ld.global.f32 	%f754, [%rd27];
	add.s64 	%rd28, %rd27, %rd24;
	ld.global.f32 	%f200, [%rd28];
	st.shared.f32 	[%r8+512], %f200;
	add.s64 	%rd29, %rd28, %rd24;
	ld.global.f32 	%f799, [%rd29];
	add.s64 	%rd30, %rd29, %rd24;
	ld.global.f32 	%f756, [%rd30];
	add.s64 	%rd31, %rd30, %rd24;
	ld.global.f32 	%f757, [%rd31];
	add.s64 	%rd32, %rd7, %rd22;
	ld.global.f32 	%f796, [%rd32];
	add.s64 	%rd33, %rd32, %rd24;
	ld.global.f32 	%f760, [%rd33];
	add.s64 	%rd34, %rd33, %rd24;
	ld.global.f32 	%f761, [%rd34];
	add.s64 	%rd35, %rd34, %rd24;
	ld.global.f32 	%f762, [%rd35];
	add.s64 	%rd36, %rd35, %rd24;
	ld.global.f32 	%f201, [%rd36];
	st.shared.f32 	[%r9+512], %f201;
	add.s64 	%rd37, %rd36, %rd24;
	ld.global.f32 	%f792, [%rd37];
	add.s64 	%rd38, %rd37, %rd24;
	ld.global.f32 	%f764, [%rd38];
	add.s64 	%rd39, %rd38, %rd24;
	ld.global.f32 	%f765, [%rd39];
	add.s64 	%rd40, %rd6, %rd22;
	ld.global.f32 	%f789, [%rd40];
	add.s64 	%rd41, %rd40, %rd24;
	ld.global.f32 	%f768, [%rd41];
	add.s64 	%rd42, %rd41, %rd24;
	ld.global.f32 	%f769, [%rd42];
	add.s64 	%rd43, %rd42, %rd24;
	ld.global.f32 	%f770, [%rd43];
	add.s64 	%rd44, %rd43, %rd24;
	ld.global.f32 	%f202, [%rd44];
	st.shared.f32 	[%r10+512], %f202;
	add.s64 	%rd45, %rd44, %rd24;
	ld.global.f32 	%f785, [%rd45];
	add.s64 	%rd46, %rd45, %rd24;
	ld.global.f32 	%f772, [%rd46];
	add.s64 	%rd47, %rd46, %rd24;
	ld.global.f32 	%f773, [%rd47];
	add.s64 	%rd48, %rd5, %rd22;
	ld.global.f32 	%f782, [%rd48];
	add.s64 	%rd49, %rd48, %rd24;
	ld.global.f32 	%f804, [%rd49];
	add.s64 	%rd50, %rd49, %rd24;
	ld.global.f32 	%f805, [%rd50];
	add.s64 	%rd51, %rd50, %rd24;
	ld.global.f32 	%f806, [%rd51];
	add.s64 	%rd52, %rd51, %rd24;
	ld.global.f32 	%f203, [%rd52];
	st.shared.f32 	[%r11+512], %f203;
	add.s64 	%rd53, %rd52, %rd24;
	ld.global.f32 	%f807, [%rd53];
	add.s64 	%rd54, %rd53, %rd24;
	ld.global.f32 	%f808, [%rd54];
	add.s64 	%rd55, %rd54, %rd24;
	ld.global.f32 	%f809, [%rd55];
	add.s64 	%rd56, %rd4, %rd22;
	ld.global.f32 	%f810, [%rd56];
	add.s64 	%rd57, %rd56, %rd24;
	ld.global.f32 	%f811, [%rd57];
	add.s64 	%rd58, %rd57, %rd24;
	ld.global.f32 	%f812, [%rd58];
	add.s64 	%rd59, %rd58, %rd24;
	ld.global.f32 	%f813, [%rd59];
	add.s64 	%rd60, %rd59, %rd24;
	ld.global.f32 	%f814, [%rd60];
	add.s64 	%rd61, %rd60, %rd24;
	ld.global.f32 	%f815, [%rd61];
	add.s64 	%rd62, %rd61, %rd24;
	ld.global.f32 	%f816, [%rd62];
	add.s64 	%rd63, %rd62, %rd24;
	ld.global.f32 	%f817, [%rd63];
	add.s64 	%rd64, %rd3, %rd22;
	ld.global.f32 	%f818, [%rd64];
	add.s64 	%rd65, %rd64, %rd24;
	ld.global.f32 	%f819, [%rd65];
	add.s64 	%rd66, %rd65, %rd24;
	ld.global.f32 	%f820, [%rd66];
	add.s64 	%rd67, %rd66, %rd24;
	ld.global.f32 	%f821, [%rd67];
	add.s64 	%rd68, %rd67, %rd24;
	ld.global.f32 	%f204, [%rd68];
	st.shared.f32 	[%r12+512], %f204;
	add.s64 	%rd69, %rd68, %rd24;
	ld.global.f32 	%f822, [%rd69];
	add.s64 	%rd70, %rd69, %rd24;
	ld.global.f32 	%f823, [%rd70];
	add.s64 	%rd71, %rd70, %rd24;
	ld.global.f32 	%f824, [%rd71];
$L__BB0_2:
	setp.gt.u32 	%p10, %r5, 3;
	@%p10 bra 	$L__BB0_5;
	ld.param.u32 	%r102, [_Z7hyptermPfS_S_S_S_S_S_S_S_S_S_S_S_fffiii_param_17];
	setp.ge.s32 	%p15, %r3, %r7;
	setp.ge.s32 	%p16, %r46, %r102;
	or.pred  	%p17, %p16, %p15;
	@%p17 bra 	$L__BB0_8;
	ld.param.u32 	%r108, [_Z7hyptermPfS_S_S_S_S_S_S_S_S_S_S_S_fffiii_param_18];
	ld.param.u32 	%r103, [_Z7hyptermPfS_S_S_S_S_S_S_S_S_S_S_S_fffiii_param_17];
	shl.b32 	%r66, %r103, 2;
	add.s32 	%r67, %r66, %r46;
	mad.lo.s32 	%r68, %r67, %r108, %r3;
	mul.wide.s32 	%rd78, %r68, 4;
	add.s64 	%rd79, %rd8, %rd78;
	ld.global.f32 	%f210, [%rd79];
	st.shared.f32 	[%r8], %f210;
	add.s64 	%rd80, %rd7, %rd78;
	ld.global.f32 	%f211, [%rd80];
	st.shared.f32 	[%r9], %f211;
	add.s64 	%rd81, %rd6, %rd78;
	ld.global.f32 	%f212, [%rd81];
	st.shared.f32 	[%r10], %f212;
	add.s64 	%rd82, %rd5, %rd78;
	ld.global.f32 	%f213, [%rd82];
	st.shared.f32 	[%r11], %f213;
	add.s64 	%rd83, %rd3, %rd78;
	ld.global.f32 	%f214, [%rd83];
	st.shared.f32 	[%r12], %f214;
	bra.uni 	$L__BB0_8;
$L__BB0_5:
	setp.gt.u32 	%p11, %r5, 7;
	@%p11 bra 	$L__BB0_8;
	ld.param.u32 	%r100, [_Z7hyptermPfS_S_S_S_S_S_S_S_S_S_S_S_fffiii_param_17];
	setp.ge.s32 	%p12, %r3, %r7;
	add.s32 	%r62, %r5, %r4;
	add.s32 	%r14, %r62, 16;
	setp.ge.s32 	%p13, %r14, %r100;
	or.pred  	%p14, %p13, %p12;
	@%p14 bra 	$L__BB0_8;
	ld.param.u32 	%r107, [_Z7hyptermPfS_S_S_S_S_S_S_S_S_S_S_S_fffiii_param_18];
	ld.param.u32 	%r101, [_Z7hyptermPfS_S_S_S_S_S_S_S_S_S_S_S_fffiii_param_17];
	shl.b32 	%r63, %r101, 2;
	add.s32 	%r64, %r63, %r14;
	mad.lo.s32 	%r65, %r64, %r107, %r3;
	mul.wide.s32 	%rd72, %r65, 4;
	add.s64 	%rd73, %rd8, %rd72;
	ld.global.f32 	%f205, [%rd73];
	st.shared.f32 	[%r8+2048], %f205;
	add.s64 	%rd74, %rd7, %rd72;
	ld.global.f32 	%f206, [%rd74];
	st.shared.f32 	[%r9+2048], %f206;
	add.s64 	%rd75, %rd6, %rd72;
	ld.global.f32 	%f207, [%rd75];
	st.shared.f32 	[%r10+2048], %f207;
	add.s64 	%rd76, %rd5, %rd72;
	ld.global.f32 	%f208, [%rd76];
	st.shared.f32 	[%r11+2048], %f208;
	add.s64 	%rd77, %rd3, %rd72;
	ld.global.f32 	%f209, [%rd77];
	st.shared.f32 	[%r12+2048], %f209;
$L__BB0_8:
	setp.lt.s32 	%p18, %r38, 9;
	@%p18 bra 	$L__BB0_28;
	ld.param.u32 	%r109, [_Z7hyptermPfS_S_S_S_S_S_S_S_S_S_S_S_fffiii_param_18];
	ld.param.u32 	%r104, [_Z7hyptermPfS_S_S_S_S_S_S_S_S_S_S_S_fffiii_param_17];
	setp.lt.s32 	%p19, %r3, %r7;
	shl.b32 	%r69, %r5, 7;
	mov.u32 	%r70, _ZZ7hyptermPfS_S_S_S_S_S_S_S_S_S_S_S_fffiiiE9sh_q_1_c0;
	add.s32 	%r71, %r70, %r69;
	shl.b32 	%r72, %r2, 2;
	add.s32 	%r15, %r71, %r72;
	mov.u32 	%r73, _ZZ7hyptermPfS_S_S_S_S_S_S_S_S_S_S_S_fffiiiE9sh_q_2_c0;
	add.s32 	%r74, %r73, %r69;
	add.s32 	%r16, %r74, %r72;
	add.s32 	%r75, %r6, 4;
	setp.lt.s32 	%p20, %r75, %r104;
	and.pred  	%p2, %p20, %p19;
	add.s32 	%r76, %r6, -12;
	setp.lt.s32 	%p21, %r76, %r104;
	and.pred  	%p3, %p21, %p19;
	add.s32 	%r77, %r4, %r5;
	add.s32 	%r78, %r77, 16;
	setp.lt.s32 	%p22, %r78, %r104;
	and.pred  	%p4, %p22, %p19;
	setp.lt.s32 	%p23, %r77, %r104;
	and.pred  	%p5, %p23, %p19;
	add.s32 	%r79, %r104, -5;
	setp.le.s32 	%p24, %r6, %r79;
	max.s32 	%r80, %r1, 0;
	add.s32 	%r81, %r80, 4;
	setp.ge.s32 	%p25, %r3, %r81;
	add.s32 	%r82, %r7, -5;
	setp.le.s32 	%p26, %r3, %r82;
	and.pred  	%p27, %p24, %p26;
	and.pred  	%p6, %p27, %p25;
	shl.b32 	%r83, %r104, 2;
	add.s32 	%r84, %r77, %r83;
	add.s32 	%r85, %r84, 4;
	mad.lo.s32 	%r86, %r109, %r85, %r2;
	add.s32 	%r117, %r86, %r1;
	neg.s32 	%r116, %r38;
	shl.b32 	%r87, %r104, 3;
	add.s32 	%r88, %r77, %r87;
	add.s32 	%r89, %r88, 4;
	mad.lo.s32 	%r90, %r109, %r89, %r2;
	add.s32 	%r115, %r90, %r1;
	add.s32 	%r91, %r84, 8;
	mad.lo.s32 	%r92, %r109, %r91, %r2;
	add.s32 	%r114, %r92, %r1;
	add.s32 	%r93, %r84, -8;
	mad.lo.s32 	%r94, %r109, %r93, %r2;
	add.s32 	%r113, %r94, %r1;
	add.s32 	%r95, %r84, 16;
	mad.lo.s32 	%r96, %r109, %r95, %r2;
	add.s32 	%r112, %r96, %r1;
	mad.lo.s32 	%r97, %r109, %r84, %r2;
	add.s32 	%r111, %r97, %r1;
	mov.f32 	%f781, 0f00000000;
	not.pred 	%p35, %p5;
	not.pred 	%p36, %p6;
	not.pred 	%p34, %p4;
	not.pred 	%p33, %p3;
	not.pred 	%p32, %p2;
	mov.f32 	%f780, %f781;
	mov.f32 	%f779, %f781;
	mov.f32 	%f778, %f781;
	mov.f32 	%f777, %f781;
	mov.f32 	%f776, %f781;
$L__BB0_10:
	@%p9 bra 	$L__BB0_12;
	mul.wide.s32 	%rd84, %r115, 4;
	add.s64 	%rd85, %rd8, %rd84;
	ld.global.f32 	%f778, [%rd85];
	add.s64 	%rd86, %rd7, %rd84;
	ld.global.f32 	%f777, [%rd86];
	add.s64 	%rd87, %rd6, %rd84;
	ld.global.f32 	%f776, [%rd87];
	add.s64 	%rd88, %rd5, %rd84;
	ld.global.f32 	%f779, [%rd88];
	mul.wide.s32 	%rd89, %r117, 4;
	add.s64 	%rd90, %rd2, %rd89;
	ld.global.f32 	%f216, [%rd90];
	st.shared.f32 	[%r15+512], %f216;
	add.s64 	%rd91, %rd1, %rd89;
	ld.global.f32 	%f217, [%rd91];
	st.shared.f32 	[%r16+512], %f217;
	add.s64 	%rd92, %rd4, %rd84;
	ld.global.f32 	%f780, [%rd92];
	add.s64 	%rd93, %rd3, %rd84;
	ld.global.f32 	%f781, [%rd93];
$L__BB0_12:
	setp.gt.u32 	%p29, %r5, 3;
	@%p29 bra 	$L__BB0_15;
	@%p35 bra 	$L__BB0_23;
	mul.wide.s32 	%rd107, %r111, 4;
	add.s64 	%rd108, %rd8, %rd107;
	ld.global.f32 	%f228, [%rd108];
	st.shared.f32 	[%r8], %f228;
	add.s64 	%rd109, %rd7, %rd107;
	ld.global.f32 	%f229, [%rd109];
	st.shared.f32 	[%r9], %f229;
	add.s64 	%rd110, %rd6, %rd107;
	ld.global.f32 	%f230, [%rd110];
	st.shared.f32 	[%r10], %f230;
	add.s64 	%rd111, %rd5, %rd107;
	ld.global.f32 	%f231, [%rd111];
	st.shared.f32 	[%r11], %f231;
	bra.uni 	$L__BB0_23;
$L__BB0_15:
	setp.gt.u32 	%p30, %r5, 7;
	@%p30 bra 	$L__BB0_18;
	@%p34 bra 	$L__BB0_23;
	mul.wide.s32 	%rd102, %r112, 4;
	add.s64 	%rd103, %rd8, %rd102;
	ld.global.f32 	%f224, [%rd103];
	st.shared.f32 	[%r8+2048], %f224;
	add.s64 	%rd104, %rd7, %rd102;
	ld.global.f32 	%f225, [%rd104];
	st.shared.f32 	[%r9+2048], %f225;
	add.s64 	%rd105, %rd6, %rd102;
	ld.global.f32 	%f226, [%rd105];
	st.shared.f32 	[%r10+2048], %f226;
	add.s64 	%rd106, %rd5, %rd102;
	ld.global.f32 	%f227, [%rd106];
	st.shared.f32 	[%r11+2048], %f227;
	bra.uni 	$L__BB0_23;
$L__BB0_18:
	setp.gt.u32 	%p31, %r5, 11;
	@%p31 bra 	$L__BB0_21;
	@%p33 bra 	$L__BB0_23;
	mul.wide.s32 	%rd98, %r113, 4;
	add.s64 	%rd99, %rd2, %rd98;
	ld.global.f32 	%f221, [%rd99];
	st.shared.f32 	[%r15+-1024], %f221;
	add.s64 	%rd100, %rd1, %rd98;
	ld.global.f32 	%f222, [%rd100];
	st.shared.f32 	[%r16+-1024], %f222;
	add.s64 	%rd101, %rd3, %rd98;
	ld.global.f32 	%f223, [%rd101];
	st.shared.f32 	[%r12+-1024], %f223;
	bra.uni 	$L__BB0_23;
$L__BB0_21:
	@%p32 bra 	$L__BB0_23;
	mul.wide.s32 	%rd94, %r114, 4;
	add.s64 	%rd95, %rd2, %rd94;
	ld.global.f32 	%f218, [%rd95];
	st.shared.f32 	[%r15+1024], %f218;
	add.s64 	%rd96, %rd1, %rd94;
	ld.global.f32 	%f219, [%rd96];
	st.shared.f32 	[%r16+1024], %f219;
	add.s64 	%rd97, %rd3, %rd94;
	ld.global.f32 	%f220, [%rd97];
	st.shared.f32 	[%r12+1024], %f220;
$L__BB0_23:
	bar.sync 	0;
	@%p36 bra 	$L__BB0_25;
	ld.param.f32 	%f683, [_Z7hyptermPfS_S_S_S_S_S_S_S_S_S_S_S_fffiii_param_15];
	ld.param.f32 	%f682, [_Z7hyptermPfS_S_S_S_S_S_S_S_S_S_S_S_fffiii_param_14];
	ld.param.f32 	%f681, [_Z7hyptermPfS_S_S_S_S_S_S_S_S_S_S_S_fffiii_param_13];
	ld.param.u64 	%rd127, [_Z7hyptermPfS_S_S_S_S_S_S_S_S_S_S_S_fffiii_param_4];
	ld.param.u64 	%rd126, [_Z7hyptermPfS_S_S_S_S_S_S_S_S_S_S_S_fffiii_param_3];
	ld.param.u64 	%rd125, [_Z7hyptermPfS_S_S_S_S_S_S_S_S_S_S_S_fffiii_param_2];
	ld.param.u64 	%rd124, [_Z7hyptermPfS_S_S_S_S_S_S_S_S_S_S_S_fffiii_param_1];
	ld.param.u64 	%rd123, [_Z7hyptermPfS_S_S_S_S_S_S_S_S_S_S_S_fffiii_param_0];
	cvta.to.global.u64 	%rd112, %rd123;
	mul.wide.s32 	%rd113, %r117, 4;
	add.s64 	%rd114, %rd112, %rd113;
	ld.global.f32 	%f232, [%rd114];
	cvta.to.global.u64 	%rd115, %rd124;
	add.s64 	%rd116, %rd115, %rd113;
	ld.global.f32 	%f233, [%rd116];
	cvta.to.global.u64 	%rd117, %rd125;
	add.s64 	%rd118, %rd117, %rd113;
	ld.global.f32 	%f234, [%rd118];
	cvta.to.global.u64 	%rd119, %rd126;
	add.s64 	%rd120, %rd119, %rd113;
	ld.global.f32 	%f235, [%rd120];
	cvta.to.global.u64 	%rd121, %rd127;
	add.s64 	%rd122, %rd121, %rd113;
	ld.global.f32 	%f236, [%rd122];
	ld.shared.f32 	%f237, [%r8+516];
	ld.shared.f32 	%f238, [%r8+508];
	sub.f32 	%f239, %f237, %f238;
	mul.f32 	%f240, %f239, 0f3F4CCCCD;
	ld.shared.f32 	%f241, [%r8+520];
	ld.shared.f32 	%f242, [%r8+504];
	sub.f32 	%f243, %f241, %f242;
	mul.f32 	%f244, %f243, 0f3E4CCCCD;
	sub.f32 	%f245, %f240, %f244;
	ld.shared.f32 	%f246, [%r8+524];
	ld.shared.f32 	%f247, [%r8+500];
	sub.f32 	%f248, %f246, %f247;
	fma.rn.f32 	%f249, %f248, 0f3D1BA5E3, %f245;
	ld.shared.f32 	%f250, [%r8+528];
	ld.shared.f32 	%f251, [%r8+496];
	sub.f32 	%f252, %f250, %f251;
	mul.f32 	%f253, %f252, 0f3B656042;
	sub.f32 	%f254, %f249, %f253;
	mul.f32 	%f255, %f681, %f254;
	sub.f32 	%f256, %f232, %f255;
	ld.shared.f32 	%f257, [%r9+640];
	ld.shared.f32 	%f258, [%r9+384];
	sub.f32 	%f259, %f257, %f258;
	mul.f32 	%f260, %f259, 0f3F4CCCCD;
	ld.shared.f32 	%f261, [%r9+768];
	ld.shared.f32 	%f262, [%r9+256];
	sub.f32 	%f263, %f261, %f262;
	mul.f32 	%f264, %f263, 0f3E4CCCCD;
	sub.f32 	%f265, %f260, %f264;
	ld.shared.f32 	%f266, [%r9+896];
	ld.shared.f32 	%f267, [%r9+128];
	sub.f32 	%f268, %f266, %f267;
	fma.rn.f32 	%f269, %f268, 0f3D1BA5E3, %f265;
	ld.shared.f32 	%f270, [%r9+1024];
	ld.shared.f32 	%f271, [%r9];
	sub.f32 	%f272, %f270, %f271;
	mul.f32 	%f273, %f272, 0f3B656042;
	sub.f32 	%f274, %f269, %f273;
	mul.f32 	%f275, %f682, %f274;
	sub.f32 	%f276, %f256, %f275;
	sub.f32 	%f277, %f785, %f770;
	mul.f32 	%f278, %f277, 0f3F4CCCCD;
	sub.f32 	%f279, %f772, %f769;
	mul.f32 	%f280, %f279, 0f3E4CCCCD;
	sub.f32 	%f281, %f278, %f280;
	sub.f32 	%f282, %f773, %f768;
	fma.rn.f32 	%f283, %f282, 0f3D1BA5E3, %f281;
	sub.f32 	%f284, %f776, %f789;
	mul.f32 	%f285, %f284, 0f3B656042;
	sub.f32 	%f286, %f283, %f285;
	mul.f32 	%f287, %f683, %f286;
	sub.f32 	%f288, %f276, %f287;
	st.global.f32 	[%rd114], %f288;
	ld.shared.f32 	%f289, [%r15+516];
	mul.f32 	%f290, %f237, %f289;
	ld.shared.f32 	%f291, [%r15+508];
	mul.f32 	%f292, %f238, %f291;
	sub.f32 	%f293, %f290, %f292;
	ld.shared.f32 	%f294, [%r12+516];
	ld.shared.f32 	%f295, [%r12+508];
	sub.f32 	%f296, %f294, %f295;
	add.f32 	%f297, %f293, %f296;
	mul.f32 	%f298, %f297, 0f3F4CCCCD;
	ld.shared.f32 	%f299, [%r15+520];
	mul.f32 	%f300, %f241, %f299;
	ld.shared.f32 	%f301, [%r15+504];
	mul.f32 	%f302, %f242, %f301;
	sub.f32 	%f303, %f300, %f302;
	ld.shared.f32 	%f304, [%r12+520];
	ld.shared.f32 	%f305, [%r12+504];
	sub.f32 	%f306, %f304, %f305;
	add.f32 	%f307, %f303, %f306;
	mul.f32 	%f308, %f307, 0f3E4CCCCD;
	sub.f32 	%f309, %f298, %f308;
	ld.shared.f32 	%f310, [%r15+524];
	mul.f32 	%f311, %f246, %f310;
	ld.shared.f32 	%f312, [%r15+500];
	mul.f32 	%f313, %f247, %f312;
	sub.f32 	%f314, %f311, %f313;
	ld.shared.f32 	%f315, [%r12+524];
	ld.shared.f32 	%f316, [%r12+500];
	sub.f32 	%f317, %f315, %f316;
	add.f32 	%f318, %f314, %f317;
	fma.rn.f32 	%f319, %f318, 0f3D1BA5E3, %f309;
	ld.shared.f32 	%f320, [%r15+528];
	mul.f32 	%f321, %f250, %f320;
	ld.shared.f32 	%f322, [%r15+496];
	mul.f32 	%f323, %f251, %f322;
	sub.f32 	%f324, %f321, %f323;
	ld.shared.f32 	%f325, [%r12+528];
	ld.shared.f32 	%f326, [%r12+496];
	sub.f32 	%f327, %f325, %f326;
	add.f32 	%f328, %f324, %f327;
	mul.f32 	%f329, %f328, 0f3B656042;
	sub.f32 	%f330, %f319, %f329;
	mul.f32 	%f331, %f681, %f330;
	sub.f32 	%f332, %f233, %f331;
	ld.shared.f32 	%f333, [%r8+640];
	ld.shared.f32 	%f334, [%r16+640];
	mul.f32 	%f335, %f333, %f334;
	ld.shared.f32 	%f336, [%r8+384];
	ld.shared.f32 	%f337, [%r16+384];
	mul.f32 	%f338, %f336, %f337;
	sub.f32 	%f339, %f335, %f338;
	mul.f32 	%f340, %f339, 0f3F4CCCCD;
	ld.shared.f32 	%f341, [%r8+768];
	ld.shared.f32 	%f342, [%r16+768];
	mul.f32 	%f343, %f341, %f342;
	ld.shared.f32 	%f344, [%r8+256];
	ld.shared.f32 	%f345, [%r16+256];
	mul.f32 	%f346, %f344, %f345;
	sub.f32 	%f347, %f343, %f346;
	mul.f32 	%f348, %f347, 0f3E4CCCCD;
	sub.f32 	%f349, %f340, %f348;
	ld.shared.f32 	%f350, [%r8+896];
	ld.shared.f32 	%f351, [%r16+896];
	mul.f32 	%f352, %f350, %f351;
	ld.shared.f32 	%f353, [%r8+128];
	ld.shared.f32 	%f354, [%r16+128];
	mul.f32 	%f355, %f353, %f354;
	sub.f32 	%f356, %f352, %f355;
	fma.rn.f32 	%f357, %f356, 0f3D1BA5E3, %f349;
	ld.shared.f32 	%f358, [%r8+1024];
	ld.shared.f32 	%f359, [%r16+1024];
	mul.f32 	%f360, %f358, %f359;
	ld.shared.f32 	%f361, [%r8];
	ld.shared.f32 	%f362, [%r16];
	mul.f32 	%f363, %f361, %f362;
	sub.f32 	%f364, %f360, %f363;
	mul.f32 	%f365, %f364, 0f3B656042;
	sub.f32 	%f366, %f357, %f365;
	mul.f32 	%f367, %f682, %f366;
	sub.f32 	%f368, %f332, %f367;
	mul.f32 	%f369, %f799, %f815;
	mul.f32 	%f370, %f754, %f813;
	sub.f32 	%f371, %f369, %f370;
	mul.f32 	%f372, %f371, 0f3F4CCCCD;
	mul.f32 	%f373, %f756, %f816;
	mul.f32 	%f374, %f753, %f812;
	sub.f32 	%f375, %f373, %f374;
	mul.f32 	%f376, %f375, 0f3E4CCCCD;
	sub.f32 	%f377, %f372, %f376;
	mul.f32 	%f378, %f757, %f817;
	mul.f32 	%f379, %f752, %f811;
	sub.f32 	%f380, %f378, %f379;
	fma.rn.f32 	%f381, %f380, 0f3D1BA5E3, %f377;
	mul.f32 	%f382, %f778, %f780;
	mul.f32 	%f383, %f803, %f810;
	sub.f32 	%f384, %f382, %f383;
	mul.f32 	%f385, %f384, 0f3B656042;
	sub.f32 	%f386, %f381, %f385;
	mul.f32 	%f387, %f683, %f386;
	sub.f32 	%f388, %f368, %f387;
	st.global.f32 	[%rd116], %f388;
	ld.shared.f32 	%f389, [%r9+516];
	mul.f32 	%f390, %f389, %f289;
	ld.shared.f32 	%f391, [%r9+508];
	mul.f32 	%f392, %f391, %f291;
	sub.f32 	%f393, %f390, %f392;
	mul.f32 	%f394, %f393, 0f3F4CCCCD;
	ld.shared.f32 	%f395, [%r9+520];
	mul.f32 	%f396, %f395, %f299;
	ld.shared.f32 	%f397, [%r9+504];
	mul.f32 	%f398, %f397, %f301;
	sub.f32 	%f399, %f396, %f398;
	mul.f32 	%f400, %f399, 0f3E4CCCCD;
	sub.f32 	%f401, %f394, %f400;
	ld.shared.f32 	%f402, [%r9+524];
	mul.f32 	%f403, %f402, %f310;
	ld.shared.f32 	%f404, [%r9+500];
	mul.f32 	%f405, %f404, %f312;
	sub.f32 	%f406, %f403, %f405;
	fma.rn.f32 	%f407, %f406, 0f3D1BA5E3, %f401;
	ld.shared.f32 	%f408, [%r9+528];
	mul.f32 	%f409, %f408, %f320;
	ld.shared.f32 	%f410, [%r9+496];
	mul.f32 	%f411, %f410, %f322;
	sub.f32 	%f412, %f409, %f411;
	mul.f32 	%f413, %f412, 0f3B656042;
	sub.f32 	%f414, %f407, %f413;
	mul.f32 	%f415, %f681, %f414;
	sub.f32 	%f416, %f234, %f415;
	mul.f32 	%f417, %f257, %f334;
	mul.f32 	%f418, %f258, %f337;
	sub.f32 	%f419, %f417, %f418;
	ld.shared.f32 	%f420, [%r12+640];
	ld.shared.f32 	%f421, [%r12+384];
	sub.f32 	%f422, %f420, %f421;
	add.f32 	%f423, %f419, %f422;
	mul.f32 	%f424, %f423, 0f3F4CCCCD;
	mul.f32 	%f425, %f261, %f342;
	mul.f32 	%f426, %f262, %f345;
	sub.f32 	%f427, %f425, %f426;
	ld.shared.f32 	%f428, [%r12+768];
	ld.shared.f32 	%f429, [%r12+256];
	sub.f32 	%f430, %f428, %f429;
	add.f32 	%f431, %f427, %f430;
	mul.f32 	%f432, %f431, 0f3E4CCCCD;
	sub.f32 	%f433, %f424, %f432;
	mul.f32 	%f434, %f266, %f351;
	mul.f32 	%f435, %f267, %f354;
	sub.f32 	%f436, %f434, %f435;
	ld.shared.f32 	%f437, [%r12+896];
	ld.shared.f32 	%f438, [%r12+128];
	sub.f32 	%f439, %f437, %f438;
	add.f32 	%f440, %f436, %f439;
	fma.rn.f32 	%f441, %f440, 0f3D1BA5E3, %f433;
	mul.f32 	%f442, %f270, %f359;
	mul.f32 	%f443, %f271, %f362;
	sub.f32 	%f444, %f442, %f443;
	ld.shared.f32 	%f445, [%r12+1024];
	ld.shared.f32 	%f446, [%r12];
	sub.f32 	%f447, %f445, %f446;
	add.f32 	%f448, %f444, %f447;
	mul.f32 	%f449, %f448, 0f3B656042;
	sub.f32 	%f450, %f441, %f449;
	mul.f32 	%f451, %f682, %f450;
	sub.f32 	%f452, %f416, %f451;
	mul.f32 	%f453, %f792, %f815;
	mul.f32 	%f454, %f762, %f813;
	sub.f32 	%f455, %f453, %f454;
	mul.f32 	%f456, %f455, 0f3F4CCCCD;
	mul.f32 	%f457, %f764, %f816;
	mul.f32 	%f458, %f761, %f812;
	sub.f32 	%f459, %f457, %f458;
	mul.f32 	%f460, %f459, 0f3E4CCCCD;
	sub.f32 	%f461, %f456, %f460;
	mul.f32 	%f462, %f765, %f817;
	mul.f32 	%f463, %f760, %f811;
	sub.f32 	%f464, %f462, %f463;
	fma.rn.f32 	%f465, %f464, 0f3D1BA5E3, %f461;
	mul.f32 	%f466, %f777, %f780;
	mul.f32 	%f467, %f796, %f810;
	sub.f32 	%f468, %f466, %f467;
	mul.f32 	%f469, %f468, 0f3B656042;
	sub.f32 	%f470, %f465, %f469;
	mul.f32 	%f471, %f683, %f470;
	sub.f32 	%f472, %f452, %f471;
	st.global.f32 	[%rd118], %f472;
	ld.shared.f32 	%f473, [%r10+516];
	mul.f32 	%f474, %f473, %f289;
	ld.shared.f32 	%f475, [%r10+508];
	mul.f32 	%f476, %f475, %f291;
	sub.f32 	%f477, %f474, %f476;
	mul.f32 	%f478, %f477, 0f3F4CCCCD;
	ld.shared.f32 	%f479, [%r10+520];
	mul.f32 	%f480, %f479, %f299;
	ld.shared.f32 	%f481, [%r10+504];
	mul.f32 	%f482, %f481, %f301;
	sub.f32 	%f483, %f480, %f482;
	mul.f32 	%f484, %f483, 0f3E4CCCCD;
	sub.f32 	%f485, %f478, %f484;
	ld.shared.f32 	%f486, [%r10+524];
	mul.f32 	%f487, %f486, %f310;
	ld.shared.f32 	%f488, [%r10+500];
	mul.f32 	%f489, %f488, %f312;
	sub.f32 	%f490, %f487, %f489;
	fma.rn.f32 	%f491, %f490, 0f3D1BA5E3, %f485;
	ld.shared.f32 	%f492, [%r10+528];
	mul.f32 	%f493, %f492, %f320;
	ld.shared.f32 	%f494, [%r10+496];
	mul.f32 	%f495, %f494, %f322;
	sub.f32 	%f496, %f493, %f495;
	mul.f32 	%f497, %f496, 0f3B656042;
	sub.f32 	%f498, %f491, %f497;
	mul.f32 	%f499, %f681, %f498;
	sub.f32 	%f500, %f235, %f499;
	ld.shared.f32 	%f501, [%r10+640];
	mul.f32 	%f502, %f501, %f334;
	ld.shared.f32 	%f503, [%r10+384];
	mul.f32 	%f504, %f503, %f337;
	sub.f32 	%f505, %f502, %f504;
	mul.f32 	%f506, %f505, 0f3F4CCCCD;
	ld.shared.f32 	%f507, [%r10+768];
	mul.f32 	%f508, %f507, %f342;
	ld.shared.f32 	%f509, [%r10+256];
	mul.f32 	%f510, %f509, %f345;
	sub.f32 	%f511, %f508, %f510;
	mul.f32 	%f512, %f511, 0f3E4CCCCD;
	sub.f32 	%f513, %f506, %f512;
	ld.shared.f32 	%f514, [%r10+896];
	mul.f32 	%f515, %f514, %f351;
	ld.shared.f32 	%f516, [%r10+128];
	mul.f32 	%f517, %f516, %f354;
	sub.f32 	%f518, %f515, %f517;
	fma.rn.f32 	%f519, %f518, 0f3D1BA5E3, %f513;
	ld.shared.f32 	%f520, [%r10+1024];
	mul.f32 	%f521, %f520, %f359;
	ld.shared.f32 	%f522, [%r10];
	mul.f32 	%f523, %f522, %f362;
	sub.f32 	%f524, %f521, %f523;
	mul.f32 	%f525, %f524, 0f3B656042;
	sub.f32 	%f526, %f519, %f525;
	mul.f32 	%f527, %f682, %f526;
	sub.f32 	%f528, %f500, %f527;
	mul.f32 	%f529, %f785, %f815;
	mul.f32 	%f530, %f770, %f813;
	sub.f32 	%f531, %f529, %f530;
	sub.f32 	%f532, %f822, %f821;
	add.f32 	%f533, %f531, %f532;
	mul.f32 	%f534, %f533, 0f3F4CCCCD;
	mul.f32 	%f535, %f772, %f816;
	mul.f32 	%f536, %f769, %f812;
	sub.f32 	%f537, %f535, %f536;
	sub.f32 	%f538, %f823, %f820;
	add.f32 	%f539, %f537, %f538;
	mul.f32 	%f540, %f539, 0f3E4CCCCD;
	sub.f32 	%f541, %f534, %f540;
	mul.f32 	%f542, %f773, %f817;
	mul.f32 	%f543, %f768, %f811;
	sub.f32 	%f544, %f542, %f543;
	sub.f32 	%f545, %f824, %f819;
	add.f32 	%f546, %f544, %f545;
	fma.rn.f32 	%f547, %f546, 0f3D1BA5E3, %f541;
	mul.f32 	%f548, %f776, %f780;
	mul.f32 	%f549, %f789, %f810;
	sub.f32 	%f550, %f548, %f549;
	sub.f32 	%f551, %f781, %f818;
	add.f32 	%f552, %f550, %f551;
	mul.f32 	%f553, %f552, 0f3B656042;
	sub.f32 	%f554, %f547, %f553;
	mul.f32 	%f555, %f683, %f554;
	sub.f32 	%f556, %f528, %f555;
	st.global.f32 	[%rd120], %f556;
	ld.shared.f32 	%f557, [%r11+516];
	mul.f32 	%f558, %f557, %f289;
	ld.shared.f32 	%f559, [%r11+508];
	mul.f32 	%f560, %f559, %f291;
	sub.f32 	%f561, %f558, %f560;
	mul.f32 	%f562, %f294, %f289;
	mul.f32 	%f563, %f295, %f291;
	sub.f32 	%f564, %f562, %f563;
	add.f32 	%f565, %f561, %f564;
	mul.f32 	%f566, %f565, 0f3F4CCCCD;
	ld.shared.f32 	%f567, [%r11+520];
	mul.f32 	%f568, %f567, %f299;
	ld.shared.f32 	%f569, [%r11+504];
	mul.f32 	%f570, %f569, %f301;
	sub.f32 	%f571, %f568, %f570;
	mul.f32 	%f572, %f304, %f299;
	mul.f32 	%f573, %f305, %f301;
	sub.f32 	%f574, %f572, %f573;
	add.f32 	%f575, %f571, %f574;
	mul.f32 	%f576, %f575, 0f3E4CCCCD;
	sub.f32 	%f577, %f566, %f576;
	ld.shared.f32 	%f578, [%r11+524];
	mul.f32 	%f579, %f578, %f310;
	ld.shared.f32 	%f580, [%r11+500];
	mul.f32 	%f581, %f580, %f312;
	sub.f32 	%f582, %f579, %f581;
	mul.f32 	%f583, %f315, %f310;
	mul.f32 	%f584, %f316, %f312;
	sub.f32 	%f585, %f583, %f584;
	add.f32 	%f586, %f582, %f585;
	fma.rn.f32 	%f587, %f586, 0f3D1BA5E3, %f577;
	ld.shared.f32 	%f588, [%r11+528];
	mul.f32 	%f589, %f588, %f320;
	ld.shared.f32 	%f590, [%r11+496];
	mul.f32 	%f591, %f590, %f322;
	sub.f32 	%f592, %f589, %f591;
	mul.f32 	%f593, %f325, %f320;
	mul.f32 	%f594, %f326, %f322;
	sub.f32 	%f595, %f593, %f594;
	add.f32 	%f596, %f592, %f595;
	mul.f32 	%f597, %f596, 0f3B656042;
	sub.f32 	%f598, %f587, %f597;
	mul.f32 	%f599, %f681, %f598;
	sub.f32 	%f600, %f236, %f599;
	ld.shared.f32 	%f601, [%r11+640];
	mul.f32 	%f602, %f601, %f334;
	ld.shared.f32 	%f603, [%r11+384];
	mul.f32 	%f604, %f603, %f337;
	sub.f32 	%f605, %f602, %f604;
	mul.f32 	%f606, %f420, %f334;
	mul.f32 	%f607, %f421, %f337;
	sub.f32 	%f608, %f606, %f607;
	add.f32 	%f609, %f605, %f608;
	mul.f32 	%f610, %f609, 0f3F4CCCCD;
	ld.shared.f32 	%f611, [%r11+768];
	mul.f32 	%f612, %f611, %f342;
	ld.shared.f32 	%f613, [%r11+256];
	mul.f32 	%f614, %f613, %f345;
	sub.f32 	%f615, %f612, %f614;
	mul.f32 	%f616, %f428, %f342;
	mul.f32 	%f617, %f429, %f345;
	sub.f32 	%f618, %f616, %f617;
	add.f32 	%f619, %f615, %f618;
	mul.f32 	%f620, %f619, 0f3E4CCCCD;
	sub.f32 	%f621, %f610, %f620;
	ld.shared.f32 	%f622, [%r11+896];
	mul.f32 	%f623, %f622, %f351;
	ld.shared.f32 	%f624, [%r11+128];
	mul.f32 	%f625, %f624, %f354;
	sub.f32 	%f626, %f623, %f625;
	mul.f32 	%f627, %f437, %f351;
	mul.f32 	%f628, %f438, %f354;
	sub.f32 	%f629, %f627, %f628;
	add.f32 	%f630, %f626, %f629;
	fma.rn.f32 	%f631, %f630, 0f3D1BA5E3, %f621;
	ld.shared.f32 	%f632, [%r11+1024];
	mul.f32 	%f633, %f632, %f359;
	ld.shared.f32 	%f634, [%r11];
	mul.f32 	%f635, %f634, %f362;
	sub.f32 	%f636, %f633, %f635;
	mul.f32 	%f637, %f445, %f359;
	mul.f32 	%f638, %f446, %f362;
	sub.f32 	%f639, %f637, %f638;
	add.f32 	%f640, %f636, %f639;
	mul.f32 	%f641, %f640, 0f3B656042;
	sub.f32 	%f642, %f631, %f641;
	mul.f32 	%f643, %f682, %f642;
	sub.f32 	%f644, %f600, %f643;
	mul.f32 	%f645, %f807, %f815;
	mul.f32 	%f646, %f806, %f813;
	sub.f32 	%f647, %f645, %f646;
	mul.f32 	%f648, %f815, %f822;
	mul.f32 	%f649, %f813, %f821;
	sub.f32 	%f650, %f648, %f649;
	add.f32 	%f651, %f647, %f650;
	mul.f32 	%f652, %f651, 0f3F4CCCCD;
	mul.f32 	%f653, %f808, %f816;
	mul.f32 	%f654, %f805, %f812;
	sub.f32 	%f655, %f653, %f654;
	mul.f32 	%f656, %f816, %f823;
	mul.f32 	%f657, %f812, %f820;
	sub.f32 	%f658, %f656, %f657;
	add.f32 	%f659, %f655, %f658;
	mul.f32 	%f660, %f659, 0f3E4CCCCD;
	sub.f32 	%f661, %f652, %f660;
	mul.f32 	%f662, %f809, %f817;
	mul.f32 	%f663, %f804, %f811;
	sub.f32 	%f664, %f662, %f663;
	mul.f32 	%f665, %f817, %f824;
	mul.f32 	%f666, %f811, %f819;
	sub.f32 	%f667, %f665, %f666;
	add.f32 	%f668, %f664, %f667;
	fma.rn.f32 	%f669, %f668, 0f3D1BA5E3, %f661;
	mul.f32 	%f670, %f779, %f780;
	mul.f32 	%f671, %f782, %f810;
	sub.f32 	%f672, %f670, %f671;
	mul.f32 	%f673, %f780, %f781;
	mul.f32 	%f674, %f810, %f818;
	sub.f32 	%f675, %f673, %f674;
	add.f32 	%f676, %f672, %f675;
	mul.f32 	%f677, %f676, 0f3B656042;
	sub.f32 	%f678, %f669, %f677;
	mul.f32 	%f679, %f683, %f678;
	sub.f32 	%f680, %f644, %f679;
	st.global.f32 	[%rd122], %f680;
$L__BB0_25:
	bar.sync 	0;
	@%p9 bra 	$L__BB0_27;
	ld.shared.f32 	%f827, [%r8+512];
	st.shared.f32 	[%r8+512], %f799;
	ld.shared.f32 	%f832, [%r9+512];
	st.shared.f32 	[%r9+512], %f792;
	ld.shared.f32 	%f837, [%r10+512];
	st.shared.f32 	[%r10+512], %f785;
	ld.shared.f32 	%f151, [%r11+512];
	st.shared.f32 	[%r11+512], %f807;
	ld.shared.f32 	%f152, [%r12+512];
	st.shared.f32 	[%r12+512], %f822;
	mov.f32 	%f782, %f804;
	mov.f32 	%f785, %f772;
	mov.f32 	%f789, %f768;
	mov.f32 	%f792, %f764;
	mov.f32 	%f796, %f760;
	mov.f32 	%f799, %f756;
	mov.f32 	%f803, %f752;
	mov.f32 	%f804, %f805;
	mov.f32 	%f805, %f806;
	mov.f32 	%f806, %f151;
	mov.f32 	%f807, %f808;
	mov.f32 	%f808, %f809;
	mov.f32 	%f809, %f779;
	mov.f32 	%f810, %f811;
	mov.f32 	%f811, %f812;
	mov.f32 	%f812, %f813;
	mov.f32 	%f813, %f814;
	mov.f32 	%f814, %f815;
	mov.f32 	%f815, %f816;
	mov.f32 	%f816, %f817;
	mov.f32 	%f817, %f780;
	mov.f32 	%f818, %f819;
	mov.f32 	%f819, %f820;
	mov.f32 	%f820, %f821;
	mov.f32 	%f821, %f152;
	mov.f32 	%f822, %f823;
	mov.f32 	%f823, %f824;
	mov.f32 	%f824, %f781;
	mov.f32 	%f752, %f753;
	mov.f32 	%f753, %f754;
	mov.f32 	%f754, %f827;
	mov.f32 	%f756, %f757;
	mov.f32 	%f757, %f778;
	mov.f32 	%f760, %f761;
	mov.f32 	%f761, %f762;
	mov.f32 	%f762, %f832;
	mov.f32 	%f764, %f765;
	mov.f32 	%f765, %f777;
	mov.f32 	%f768, %f769;
	mov.f32 	%f769, %f770;
	mov.f32 	%f770, %f837;
	mov.f32 	%f772, %f773;
	mov.f32 	%f773, %f776;
$L__BB0_27:
	ld.param.u32 	%r110, [_Z7hyptermPfS_S_S_S_S_S_S_S_S_S_S_S_fffiii_param_18];
	ld.param.u32 	%r105, [_Z7hyptermPfS_S_S_S_S_S_S_S_S_S_S_S_fffiii_param_17];
	mul.lo.s32 	%r98, %r110, %r105;
	add.s32 	%r117, %r117, %r98;
	add.s32 	%r116, %r116, 1;
	add.s32 	%r115, %r115, %r98;
	add.s32 	%r114, %r114, %r98;
	add.s32 	%r113, %r113, %r98;
	add.s32 	%r112, %r112, %r98;
	add.s32 	%r111, %r111, %r98;
	setp.ne.s32 	%p38, %r116, -8;
	@%p38 bra 	$L__BB0_10;
$L__BB0_28:
	ret;

}


// ===== COMPILED SASS (sm_100) =====

	.target	sm_100

	.elftype	@"ET_EXEC"


//--------------------- .note.nv.tkinfo           --------------------------
	.section	.note.nv.tkinfo,"",@"SHT_NOTE"
	.sectionflags	@"SHF_NOTE_NV_TKINFO"
	.tkinfo
        /*0018*/ 	.word	0x00000002
        /*0030*/ 	.string	""
        /*0030*/ 	.string	"ptxas"
        /*0030*/ 	.string	"Cuda compilation tools, release 13.0, V13.0.88"
        /*0030*/ 	.string	"Build cuda_13.0.r13.0/compiler.36424714_0"
        /*0030*/ 	.string	"-arch sm_100 -m 64 "



//--------------------- .note.nv.cuinfo           --------------------------
	.section	.note.nv.cuinfo,"",@"SHT_NOTE"
	.sectionflags	@"SHF_NOTE_NV_CUINFO"
        /*0018*/ 	.short	0x0002
        /*001a*/ 	.short	0x0064
        /*001c*/ 	.short	0x0082
	.zero		2


//--------------------- .nv.info                  --------------------------
	.section	.nv.info,"",@"SHT_CUDA_INFO"
	.align	4


	//----- nvinfo : EIATTR_REGCOUNT
	.align		4
        /*0000*/ 	.byte	0x04, 0x2f
        /*0002*/ 	.short	(.L_1 - .L_0)
	.align		4
.L_0:
        /*0004*/ 	.word	index@(_Z7hyptermPfS_S_S_S_S_S_S_S_S_S_S_S_fffiii)
        /*0008*/ 	.word	0x0000007f


	//----- nvinfo : EIATTR_FRAME_SIZE
	.align		4
.L_1:
        /*000c*/ 	.byte	0x04, 0x11
        /*000e*/ 	.short	(.L_3 - .L_2)
	.align		4
.L_2:
        /*0010*/ 	.word	index@(_Z7hyptermPfS_S_S_S_S_S_S_S_S_S_S_S_fffiii)
        /*0014*/ 	.word	0x00000000


	//----- nvinfo : EIATTR_MIN_STACK_SIZE
	.align		4
.L_3:
        /*0018*/ 	.byte	0x04, 0x12
        /*001a*/ 	.short	(.L_5 - .L_4)
	.align		4
.L_4:
        /*001c*/ 	.word	index@(_Z7hyptermPfS_S_S_S_S_S_S_S_S_S_S_S_fffiii)
        /*0020*/ 	.word	0x00000000
.L_5:


//--------------------- .nv.compat                --------------------------
	.section	.nv.compat,"",@"SHT_CUDA_COMPAT_INFO"
	.align	4
        /*0000*/ 	.byte	0x02, 0x09, 0x00, 0x00, 0x02, 0x02, 0x01, 0x00, 0x02, 0x05, 0x05, 0x00, 0x03, 0x07, 0x01, 0x01
        /*0010*/ 	.byte	0x02, 0x03, 0x00, 0x00, 0x02, 0x06, 0x01, 0x00, 0x04, 0x0b, 0x08, 0x00, 0x09, 0x00, 0x00, 0x00
        /*0020*/ 	.byte	0x00, 0x00, 0x00, 0x00


//--------------------- .nv.info._Z7hyptermPfS_S_S_S_S_S_S_S_S_S_S_S_fffiii --------------------------
	.section	.nv.info._Z7hyptermPfS_S_S_S_S_S_S_S_S_S_S_S_fffiii,"",@"SHT_CUDA_INFO"
	.sectionflags	@""
	.align	4


	//----- nvinfo : EIATTR_CUDA_API_VERSION
	.align		4
        /*0000*/ 	.byte	0x04, 0x37
        /*0002*/ 	.short	(.L_7 - .L_6)
.L_6:
        /*0004*/ 	.word	0x00000082


	//----- nvinfo : EIATTR_KPARAM_INFO
	.align		4
.L_7:
        /*0008*/ 	.byte	0x04, 0x17
        /*000a*/ 	.short	(.L_9 - .L_8)
.L_8:
        /*000c*/ 	.word	0x00000000
        /*0010*/ 	.short	0x0012
        /*0012*/ 	.short	0x007c
        /*0014*/ 	.byte	0x00, 0xf0, 0x11, 0x00


	//----- nvinfo : EIATTR_KPARAM_INFO
	.align		4
.L_9:
        /*0018*/ 	.byte	0x04, 0x17
        /*001a*/ 	.short	(.L_11 - .L_10)
.L_10:
        /*001c*/ 	.word	0x00000000
        /*0020*/ 	.short	0x0011
        /*0022*/ 	.short	0x0078
        /*0024*/ 	.byte	0x00, 0xf0, 0x11, 0x00


	//----- nvinfo : EIATTR_KPARAM_INFO
	.align		4
.L_11:
        /*0028*/ 	.byte	0x04, 0x17
        /*002a*/ 	.short	(.L_13 - .L_12)
.L_12:
        /*002c*/ 	.word	0x00000000
        /*0030*/ 	.short	0x0010
        /*0032*/ 	.short	0x0074
        /*0034*/ 	.byte	0x00, 0xf0, 0x11, 0x00


	//----- nvinfo : EIATTR_KPARAM_INFO
	.align		4
.L_13:
        /*0038*/ 	.byte	0x04, 0x17
        /*003a*/ 	.short	(.L_15 - .L_14)
.L_14:
        /*003c*/ 	.word	0x00000000
        /*0040*/ 	.short	0x000f
        /*0042*/ 	.short	0x0070
        /*0044*/ 	.byte	0x00, 0xf0, 0x11, 0x00


	//----- nvinfo : EIATTR_KPARAM_INFO
	.align		4
.L_15:
        /*0048*/ 	.byte	0x04, 0x17
        /*004a*/ 	.short	(.L_17 - .L_16)
.L_16:
        /*004c*/ 	.word	0x00000000
        /*0050*/ 	.short	0x000e
        /*0052*/ 	.short	0x006c
        /*0054*/ 	.byte	0x00, 0xf0, 0x11, 0x00


	//----- nvinfo : EIATTR_KPARAM_INFO
	.align		4
.L_17:
        /*0058*/ 	.byte	0x04, 0x17
        /*005a*/ 	.short	(.L_19 - .L_18)
.L_18:
        /*005c*/ 	.word	0x00000000
        /*0060*/ 	.short	0x000d
        /*0062*/ 	.short	0x0068
        /*0064*/ 	.byte	0x00, 0xf0, 0x11, 0x00


	//----- nvinfo : EIATTR_KPARAM_INFO
	.align		4
.L_19:
        /*0068*/ 	.byte	0x04, 0x17
        /*006a*/ 	.short	(.L_21 - .L_20)
.L_20:
        /*006c*/ 	.word	0x00000000
        /*0070*/ 	.short	0x000c
        /*0072*/ 	.short	0x0060
        /*0074*/ 	.byte	0x00, 0xf5, 0x21, 0x00


	//----- nvinfo : EIATTR_KPARAM_INFO
	.align		4
.L_21:
        /*0078*/ 	.byte	0x04, 0x17
        /*007a*/ 	.short	(.L_23 - .L_22)
.L_22:
        /*007c*/ 	.word	0x00000000
        /*0080*/ 	.short	0x000b
        /*0082*/ 	.short	0x0058
        /*0084*/ 	.byte	0x00, 0xf5, 0x21, 0x00


	//----- nvinfo : EIATTR_KPARAM_INFO
	.align		4
.L_23:
        /*0088*/ 	.byte	0x04, 0x17
        /*008a*/ 	.short	(.L_25 - .L_24)
.L_24:
        /*008c*/ 	.word	0x00000000
        /*0090*/ 	.short	0x000a
        /*0092*/ 	.short	0x0050
        /*0094*/ 	.byte	0x00, 0xf5, 0x21, 0x00


	//----- nvinfo : EIATTR_KPARAM_INFO
	.align		4
.L_25:
        /*0098*/ 	.byte	0x04, 0x17
        /*009a*/ 	.short	(.L_27 - .L_26)
.L_26:
        /*009c*/ 	.word	0x00000000
        /*00a0*/ 	.short	0x0009
        /*00a2*/ 	.short	0x0048
        /*00a4*/ 	.byte	0x00, 0xf5, 0x21, 0x00


	//----- nvinfo : EIATTR_KPARAM_INFO
	.align		4
.L_27:
        /*00a8*/ 	.byte	0x04, 0x17
        /*00aa*/ 	.short	(.L_29 - .L_28)
.L_28:
        /*00ac*/ 	.word	0x00000000
        /*00b0*/ 	.short	0x0008
        /*00b2*/ 	.short	0x0040
        /*00b4*/ 	.byte	0x00, 0xf5, 0x21, 0x00


	//----- nvinfo : EIATTR_KPARAM_INFO
	.align		4
.L_29:
        /*00b8*/ 	.byte	0x04, 0x17
        /*00ba*/ 	.short	(.L_31 - .L_30)
.L_30:
        /*00bc*/ 	.word	0x00000000
        /*00c0*/ 	.short	0x0007
        /*00c2*/ 	.short	0x0038
        /*00c4*/ 	.byte	0x00, 0xf5, 0x21, 0x00


	//----- nvinfo : EIATTR_KPARAM_INFO
	.align		4
.L_31:
        /*00c8*/ 	.byte	0x04, 0x17
        /*00ca*/ 	.short	(.L_33 - .L_32)
.L_32:
        /*00cc*/ 	.word	0x00000000
        /*00d0*/ 	.short	0x0006
        /*00d2*/ 	.short	0x0030
        /*00d4*/ 	.byte	0x00, 0xf5, 0x21, 0x00


	//----- nvinfo : EIATTR_KPARAM_INFO
	.align		4
.L_33:
        /*00d8*/ 	.byte	0x04, 0x17
        /*00da*/ 	.short	(.L_35 - .L_34)
.L_34:
        /*00dc*/ 	.word	0x00000000
        /*00e0*/ 	.short	0x0005
        /*00e2*/ 	.short	0x0028
        /*00e4*/ 	.byte	0x00, 0xf5, 0x21, 0x00


	//----- nvinfo : EIATTR_KPARAM_INFO
	.align		4
.L_35:
        /*00e8*/ 	.byte	0x04, 0x17
        /*00ea*/ 	.short	(.L_37 - .L_36)
.L_36:
        /*00ec*/ 	.word	0x00000000
        /*00f0*/ 	.short	0x0004
        /*00f2*/ 	.short	0x0020
        /*00f4*/ 	.byte	0x00, 0xf5, 0x21, 0x00


	//----- nvinfo : EIATTR_KPARAM_INFO
	.align		4
.L_37:
        /*00f8*/ 	.byte	0x04, 0x17
        /*00fa*/ 	.short	(.L_39 - .L_38)
.L_38:
        /*00fc*/ 	.word	0x00000000
        /*0100*/ 	.short	0x0003
        /*0102*/ 	.short	0x0018
        /*0104*/ 	.byte	0x00, 0xf5, 0x21, 0x00


	//----- nvinfo : EIATTR_KPARAM_INFO
	.align		4
.L_39:
        /*0108*/ 	.byte	0x04, 0x17
        /*010a*/ 	.short	(.L_41 - .L_40)
.L_40:
        /*010c*/ 	.word	0x00000000
        /*0110*/ 	.short	0x0002
        /*0112*/ 	.short	0x0010
        /*0114*/ 	.byte	0x00, 0xf5, 0x21, 0x00


	//----- nvinfo : EIATTR_KPARAM_INFO
	.align		4
.L_41:
        /*0118*/ 	.byte	0x04, 0x17
        /*011a*/ 	.short	(.L_43 - .L_42)
.L_42:
        /*011c*/ 	.word	0x00000000
        /*0120*/ 	.short	0x0001
        /*0122*/ 	.short	0x0008
        /*0124*/ 	.byte	0x00, 0xf5, 0x21, 0x00


	//----- nvinfo : EIATTR_KPARAM_INFO
	.align		4
.L_43:
        /*0128*/ 	.byte	0x04, 0x17
        /*012a*/ 	.short	(.L_45 - .L_44)
.L_44:
        /*012c*/ 	.word	0x00000000
        /*0130*/ 	.short	0x0000
        /*0132*/ 	.short	0x0000
        /*0134*/ 	.byte	0x00, 0xf5, 0x21, 0x00


	//----- nvinfo : EIATTR_SPARSE_MMA_MASK
	.align		4
.L_45:
        /*0138*/ 	.byte	0x03, 0x50
        /*013a*/ 	.short	0x0000


	//----- nvinfo : EIATTR_MAXREG_COUNT
	.align		4
        /*013c*/ 	.byte	0x03, 0x1b
        /*013e*/ 	.short	0x00ff


	//----- nvinfo : EIATTR_NUM_BARRIERS
	.align		4
        /*0140*/ 	.byte	0x02, 0x4c
        /*0142*/ 	.byte	0x01
	.zero		1


	//----- nvinfo : EIATTR_MERCURY_ISA_VERSION
	.align		4
        /*0144*/ 	.byte	0x03, 0x5f
        /*0146*/ 	.short	0x0101


	//----- nvinfo : EIATTR_VRC_CTA_INIT_COUNT
	.align		4
        /*0148*/ 	.byte	0x02, 0x4a
	.zero		1
	.zero		1


	//----- nvinfo : EIATTR_EXIT_INSTR_OFFSETS
	.align		4
        /*014c*/ 	.byte	0x04, 0x1c
        /*014e*/ 	.short	(.L_47 - .L_46)


	//   ....[0]....
.L_46:
        /*0150*/ 	.word	0x00000e80


	//   ....[1]....
        /*0154*/ 	.word	0x000032d0


	//----- nvinfo : EIATTR_CRS_STACK_SIZE
	.align		4
.L_47:
        /*0158*/ 	.byte	0x04, 0x1e
        /*015a*/ 	.short	(.L_49 - .L_48)
.L_48:
        /*015c*/ 	.word	0x00000000


	//----- nvinfo : EIATTR_CBANK_PARAM_SIZE
	.align		4
.L_49:
        /*0160*/ 	.byte	0x03, 0x19
        /*0162*/ 	.short	0x0080


	//----- nvinfo : EIATTR_PARAM_CBANK
	.align		4
        /*0164*/ 	.byte	0x04, 0x0a
        /*0166*/ 	.short	(.L_51 - .L_50)
	.align		4
.L_50:
        /*0168*/ 	.word	index@(.nv.constant0._Z7hyptermPfS_S_S_S_S_S_S_S_S_S_S_S_fffiii)
        /*016c*/ 	.short	0x0380
        /*016e*/ 	.short	0x0080


	//----- nvinfo : EIATTR_SW_WAR
	.align		4
.L_51:
        /*0170*/ 	.byte	0x04, 0x36
        /*0172*/ 	.short	(.L_53 - .L_52)
.L_52:
        /*0174*/ 	.word	0x00000008
.L_53:


//--------------------- .nv.callgraph             --------------------------
	.section	.nv.callgraph,"",@"SHT_CUDA_CALLGRAPH"
	.align	4
	.sectionentsize	8
	.align		4
        /*0000*/ 	.word	0x00000000
	.align		4
        /*0004*/ 	.word	0xffffffff
	.align		4
        /*0008*/ 	.word	0x00000000
	.align		4
        /*000c*/ 	.word	0xfffffffe
	.align		4
        /*0010*/ 	.word	0x00000000
	.align		4
        /*0014*/ 	.word	0xfffffffd
	.align		4
        /*0018*/ 	.word	0x00000000
	.align		4
        /*001c*/ 	.word	0xfffffffc


//--------------------- .text._Z7hyptermPfS_S_S_S_S_S_S_S_S_S_S_S_fffiii --------------------------
	.section	.text._Z7hyptermPfS_S_S_S_S_S_S_S_S_S_S_S_fffiii,"ax",@progbits
	.align	128
        .global         _Z7hyptermPfS_S_S_S_S_S_S_S_S_S_S_S_fffiii
        .type           _Z7hyptermPfS_S_S_S_S_S_S_S_S_S_S_S_fffiii,@function
        .size           _Z7hyptermPfS_S_S_S_S_S_S_S_S_S_S_S_fffiii,(.L_x_18 - _Z7hyptermPfS_S_S_S_S_S_S_S_S_S_S_S_fffiii)
        .other          _Z7hyptermPfS_S_S_S_S_S_S_S_S_S_S_S_fffiii,@"STO_CUDA_ENTRY STV_DEFAULT"
_Z7hyptermPfS_S_S_S_S_S_S_S_S_S_S_S_fffiii:
.text._Z7hyptermPfS_S_S_S_S_S_S_S_S_S_S_S_fffiii:
[----:B------:R-:W-:Y:S01]  /*0000*/  LDC R1, c[0x0][0x37c] ;  /* 0x0000df00ff017b82 */ /* 0x000fe20000000800 */
[----:B------:R-:W0:Y:S01]  /*0010*/  S2R R76, SR_CTAID.X ;  /* 0x00000000004c7919 */ /* 0x000e220000002500 */
[----:B------:R-:W1:Y:S06]  /*0020*/  LDCU UR14, c[0x0][0x360] ;  /* 0x00006c00ff0e77ac */ /* 0x000e6c0008000800 */
[----:B------:R-:W2:Y:S01]  /*0030*/  LDC.64 R54, c[0x0][0x3f8] ;  /* 0x0000fe00ff367b82 */ /* 0x000ea20000000a00 */
[----:B------:R-:W-:Y:S01]  /*0040*/  BSSY.RECONVERGENT B0, `(.L_x_0) ;  /* 0x00000a8000007945 */ /* 0x000fe20003800200 */
[----:B------:R-:W3:Y:S01]  /*0050*/  S2R R47, SR_CTAID.Y ;  /* 0x00000000002f7919 */ /* 0x000ee20000002600 */
[----:B------:R-:W3:Y:S01]  /*0060*/  LDCU UR15, c[0x0][0x364] ;  /* 0x00006c80ff0f77ac */ /* 0x000ee20008000800 */
[----:B------:R-:W-:Y:S01]  /*0070*/  HFMA2 R44, -RZ, RZ, 0, 0 ;  /* 0x00000000ff2c7431 */ /* 0x000fe200000001ff */
[----:B------:R-:W-:Y:S01]  /*0080*/  CS2R R2, SRZ ;  /* 0x0000000000027805 */ /* 0x000fe2000001ff00 */
[----:B------:R-:W3:Y:S01]  /*0090*/  S2R R0, SR_TID.Y ;  /* 0x0000000000007919 */ /* 0x000ee20000002200 */
[----:B------:R-:W-:Y:S01]  /*00a0*/  UMOV UR9, 0x400 ;  /* 0x0000040000097882 */ /* 0x000fe20000000000 */
[----:B------:R-:W4:Y:S01]  /*00b0*/  S2UR UR11, SR_CgaCtaId ;  /* 0x00000000000b79c3 */ /* 0x000f220000008800 */
[----:B------:R-:W-:Y:S01]  /*00c0*/  UIADD3 UR4, UPT, UPT, UR9, 0xc00, URZ ;  /* 0x00000c0009047890 */ /* 0x000fe2000fffe0ff */
[----:B------:R-:W5:Y:S01]  /*00d0*/  S2R R80, SR_TID.X ;  /* 0x0000000000507919 */ /* 0x000f620000002100 */
[----:B------:R-:W-:Y:S01]  /*00e0*/  UIADD3 UR5, UPT, UPT, UR9, 0x1800, URZ ;  /* 0x0000180009057890 */ /* 0x000fe2000fffe0ff */
[----:B------:R-:W-:Y:S01]  /*00f0*/  CS2R R4, SRZ ;  /* 0x0000000000047805 */ /* 0x000fe2000001ff00 */
[----:B------:R-:W-:Y:S01]  /*0100*/  UIADD3 UR6, UPT, UPT, UR9, 0x2400, URZ ;  /* 0x0000240009067890 */ /* 0x000fe2000fffe0ff */
[----:B------:R-:W-:Y:S01]  /*0110*/  CS2R R6, SRZ ;  /* 0x0000000000067805 */ /* 0x000fe2000001ff00 */
[----:B------:R-:W-:Y:S01]  /*0120*/  UIADD3 UR7, UPT, UPT, UR9, 0x4800, URZ ;  /* 0x0000480009077890 */ /* 0x000fe2000fffe0ff */
[----:B------:R-:W-:Y:S01]  /*0130*/  CS2R R8, SRZ ;  /* 0x0000000000087805 */ /* 0x000fe2000001ff00 */
[----:B-1----:R-:W-:Y:S01]  /*0140*/  UIADD3 UR8, UPT, UPT, UR14, -0x8, URZ ;  /* 0xfffffff80e087890 */ /* 0x002fe2000fffe0ff */
[----:B------:R-:W-:Y:S01]  /*0150*/  CS2R R10, SRZ ;  /* 0x00000000000a7805 */ /* 0x000fe2000001ff00 */
[----:B------:R-:W1:Y:S01]  /*0160*/  LDCU.64 UR12, c[0x0][0x358] ;  /* 0x00006b00ff0c77ac */ /* 0x000e620008000a00 */
[----:B------:R-:W-:-:S02]  /*0170*/  CS2R R12, SRZ ;  /* 0x00000000000c7805 */ /* 0x000fc4000001ff00 */
[----:B------:R-:W-:Y:S02]  /*0180*/  CS2R R14, SRZ ;  /* 0x00000000000e7805 */ /* 0x000fe4000001ff00 */
[----:B------:R-:W-:Y:S02]  /*0190*/  CS2R R16, SRZ ;  /* 0x0000000000107805 */ /* 0x000fe4000001ff00 */
[----:B------:R-:W-:Y:S02]  /*01a0*/  CS2R R18, SRZ ;  /* 0x0000000000127805 */ /* 0x000fe4000001ff00 */
[----:B------:R-:W-:Y:S02]  /*01b0*/  CS2R R20, SRZ ;  /* 0x0000000000147805 */ /* 0x000fe4000001ff00 */
[----:B------:R-:W-:Y:S02]  /*01c0*/  CS2R R22, SRZ ;  /* 0x0000000000167805 */ /* 0x000fe4000001ff00 */
[----:B------:R-:W-:-:S02]  /*01d0*/  CS2R R24, SRZ ;  /* 0x0000000000187805 */ /* 0x000fc4000001ff00 */
[----:B------:R-:W-:Y:S02]  /*01e0*/  CS2R R26, SRZ ;  /* 0x00000000001a7805 */ /* 0x000fe4000001ff00 */
[----:B------:R-:W-:Y:S02]  /*01f0*/  CS2R R28, SRZ ;  /* 0x00000000001c7805 */ /* 0x000fe4000001ff00 */
[----:B------:R-:W-:Y:S01]  /*0200*/  CS2R R30, SRZ ;  /* 0x00000000001e7805 */ /* 0x000fe2000001ff00 */
[----:B0-----:R-:W-:Y:S01]  /*0210*/  IMAD R76, R76, UR8, RZ ;  /* 0x000000084c4c7c24 */ /* 0x001fe2000f8e02ff */
[----:B------:R-:W-:Y:S01]  /*0220*/  CS2R R32, SRZ ;  /* 0x0000000000207805 */ /* 0x000fe2000001ff00 */
[----:B----4-:R-:W-:Y:S01]  /*0230*/  ULEA UR10, UR11, UR9, 0x18 ;  /* 0x000000090b0a7291 */ /* 0x010fe2000f8ec0ff */
[----:B------:R-:W-:Y:S01]  /*0240*/  CS2R R34, SRZ ;  /* 0x0000000000227805 */ /* 0x000fe2000001ff00 */
[----:B------:R-:W-:Y:S01]  /*0250*/  ULEA UR4, UR11, UR4, 0x18 ;  /* 0x000000040b047291 */ /* 0x000fe2000f8ec0ff */
[----:B--2---:R-:W-:Y:S01]  /*0260*/  VIADDMNMX R49, R76, UR14, R55, PT ;  /* 0x0000000e4c317c46 */ /* 0x004fe2000b800137 */
[----:B------:R-:W-:Y:S01]  /*0270*/  ULEA UR5, UR11, UR5, 0x18 ;  /* 0x000000050b057291 */ /* 0x000fe2000f8ec0ff */
[----:B------:R-:W-:Y:S01]  /*0280*/  CS2R R36, SRZ ;  /* 0x0000000000247805 */ /* 0x000fe2000001ff00 */
[----:B---3--:R-:W-:Y:S01]  /*0290*/  IMAD R47, R47, UR15, R0 ;  /* 0x0000000f2f2f7c24 */ /* 0x008fe2000f8e0200 */
[----:B------:R-:W-:Y:S01]  /*02a0*/  ULEA UR6, UR11, UR6, 0x18 ;  /* 0x000000060b067291 */ /* 0x000fe2000f8ec0ff */
[----:B------:R-:W-:Y:S01]  /*02b0*/  LEA R45, R0, UR10, 0x7 ;  /* 0x0000000a002d7c11 */ /* 0x000fe2000f8e38ff */
[----:B------:R-:W-:Y:S01]  /*02c0*/  ULEA UR7, UR11, UR7, 0x18 ;  /* 0x000000070b077291 */ /* 0x000fe2000f8ec0ff */
[----:B-----5:R-:W-:-:S02]  /*02d0*/  IADD3 R82, PT, PT, R76, R80, RZ ;  /* 0x000000504c527210 */ /* 0x020fc40007ffe0ff */
[----:B------:R-:W-:Y:S02]  /*02e0*/  CS2R R38, SRZ ;  /* 0x0000000000267805 */ /* 0x000fe4000001ff00 */
[----:B------:R-:W-:Y:S02]  /*02f0*/  IADD3 R51, PT, PT, R47, 0x4, RZ ;  /* 0x000000042f337810 */ /* 0x000fe40007ffe0ff */
[----:B------:R-:W-:Y:S02]  /*0300*/  CS2R R40, SRZ ;  /* 0x0000000000287805 */ /* 0x000fe4000001ff00 */
[----:B------:R-:W-:Y:S02]  /*0310*/  ISETP.GE.AND P0, PT, R82, R49, PT ;  /* 0x000000315200720c */ /* 0x000fe40003f06270 */
[----:B------:R-:W-:Y:S02]  /*0320*/  CS2R R42, SRZ ;  /* 0x00000000002a7805 */ /* 0x000fe4000001ff00 */
[----:B------:R-:W-:-:S02]  /*0330*/  LEA R46, R80, R45, 0x2 ;  /* 0x0000002d502e7211 */ /* 0x000fc400078e10ff */
[----:B------:R-:W-:Y:S02]  /*0340*/  ISETP.LT.AND P2, PT, R51, R54, !P0 ;  /* 0x000000363300720c */ /* 0x000fe40004741270 */
[C---:B------:R-:W-:Y:S02]  /*0350*/  LEA R45, R0.reuse, UR4, 0x7 ;  /* 0x00000004002d7c11 */ /* 0x040fe4000f8e38ff */
[C---:B------:R-:W-:Y:S02]  /*0360*/  LEA R53, R0.reuse, UR5, 0x7 ;  /* 0x0000000500357c11 */ /* 0x040fe4000f8e38ff */
[C---:B------:R-:W-:Y:S02]  /*0370*/  LEA R57, R0.reuse, UR6, 0x7 ;  /* 0x0000000600397c11 */ /* 0x040fe4000f8e38ff */
[C---:B------:R-:W-:Y:S02]  /*0380*/  LEA R59, R0.reuse, UR7, 0x7 ;  /* 0x00000007003b7c11 */ /* 0x040fe4000f8e38ff */
[----:B------:R-:W-:-:S02]  /*0390*/  ISETP.GT.U32.AND P1, PT, R0, 0x3, PT ;  /* 0x000000030000780c */ /* 0x000fc40003f24070 */
[C---:B------:R-:W-:Y:S02]  /*03a0*/  LEA R45, R80.reuse, R45, 0x2 ;  /* 0x0000002d502d7211 */ /* 0x040fe400078e10ff */
[C---:B------:R-:W-:Y:S02]  /*03b0*/  LEA R48, R80.reuse, R53, 0x2 ;  /* 0x0000003550307211 */ /* 0x040fe400078e10ff */
[C---:B------:R-:W-:Y:S02]  /*03c0*/  LEA R50, R80.reuse, R57, 0x2 ;  /* 0x0000003950327211 */ /* 0x040fe400078e10ff */
[----:B------:R-:W-:Y:S01]  /*03d0*/  LEA R52, R80, R59, 0x2 ;  /* 0x0000003b50347211 */ /* 0x000fe200078e10ff */
[----:B-1----:R-:W-:Y:S06]  /*03e0*/  @!P2 BRA `(.L_x_1) ;  /* 0x0000000400b4a947 */ /* 0x002fec0003800000 */
[----:B------:R-:W0:Y:S01]  /*03f0*/  LDC.64 R2, c[0x0][0x3a8] ;  /* 0x0000ea00ff027b82 */ /* 0x000e220000000a00 */
[----:B------:R-:W-:Y:S02]  /*0400*/  IMAD R61, R51, R55, R82 ;  /* 0x00000037333d7224 */ /* 0x000fe400078e0252 */
[----:B------:R-:W-:-:S05]  /*0410*/  IMAD R39, R55, R54, RZ ;  /* 0x0000003637277224 */ /* 0x000fca00078e02ff */
[----:B------:R-:W1:Y:S08]  /*0420*/  LDC.64 R32, c[0x0][0x3b0] ;  /* 0x0000ec00ff207b82 */ /* 0x000e700000000a00 */
[----:B------:R-:W2:Y:S01]  /*0430*/  LDC.64 R56, c[0x0][0x3b8] ;  /* 0x0000ee00ff387b82 */ /* 0x000ea20000000a00 */
[----:B0-----:R-:W-:-:S07]  /*0440*/  IMAD.WIDE R2, R61, 0x4, R2 ;  /* 0x000000043d027825 */ /* 0x001fce00078e0202 */
[----:B------:R-:W0:Y:S01]  /*0450*/  LDC.64 R28, c[0x0][0x3c0] ;  /* 0x0000f000ff1c7b82 */ /* 0x000e220000000a00 */
[----:B------:R3:W5:Y:S01]  /*0460*/  LDG.E R23, desc[UR12][R2.64] ;  /* 0x0000000c02177981 */ /* 0x000762000c1e1900 */
[----:B------:R-:W-:-:S06]  /*0470*/  IMAD.WIDE R4, R39, 0x4, R2 ;  /* 0x0000000427047825 */ /* 0x000fcc00078e0202 */
[----:B------:R-:W4:Y:S01]  /*0480*/  LDC.64 R66, c[0x0][0x3e0] ;  /* 0x0000f800ff427b82 */ /* 0x000f220000000a00 */
[----:B-1----:R-:W-:Y:S01]  /*0490*/  IMAD.WIDE R32, R61, 0x4, R32 ;  /* 0x000000043d207825 */ /* 0x002fe200078e0220 */
[----:B------:R-:W5:Y:S03]  /*04a0*/  LDG.E R22, desc[UR12][R4.64] ;  /* 0x0000000c04167981 */ /* 0x000f66000c1e1900 */
[----:B------:R-:W-:Y:S01]  /*04b0*/  IMAD.WIDE R6, R39, 0x4, R4 ;  /* 0x0000000427067825 */ /* 0x000fe200078e0204 */
[----:B------:R-:W5:Y:S02]  /*04c0*/  LDG.E R16, desc[UR12][R32.64] ;  /* 0x0000000c20107981 */ /* 0x000f64000c1e1900 */
[----:B------:R-:W1:Y:S01]  /*04d0*/  LDC.64 R40, c[0x0][0x3d8] ;  /* 0x0000f600ff287b82 */ /* 0x000e620000000a00 */
[----:B--2---:R-:W-:Y:S01]  /*04e0*/  IMAD.WIDE R56, R61, 0x4, R56 ;  /* 0x000000043d387825 */ /* 0x004fe200078e0238 */
[----:B------:R-:W5:Y:S03]  /*04f0*/  LDG.E R21, desc[UR12][R6.64] ;  /* 0x0000000c06157981 */ /* 0x000f66000c1e1900 */
[----:B------:R-:W-:-:S04]  /*0500*/  IMAD.WIDE R8, R39, 0x4, R6 ;  /* 0x0000000427087825 */ /* 0x000fc800078e0206 */
[C---:B------:R-:W-:Y:S01]  /*0510*/  IMAD.WIDE R34, R39.reuse, 0x4, R32 ;  /* 0x0000000427227825 */ /* 0x040fe200078e0220 */
[----:B------:R-:W5:Y:S03]  /*0520*/  LDG.E R20, desc[UR12][R8.64] ;  /* 0x0000000c08147981 */ /* 0x000f66000c1e1900 */
[C---:B------:R-:W-:Y:S01]  /*0530*/  IMAD.WIDE R10, R39.reuse, 0x4, R8 ;  /* 0x00000004270a7825 */ /* 0x040fe200078e0208 */
[----:B------:R-:W5:Y:S03]  /*0540*/  LDG.E R15, desc[UR12][R34.64] ;  /* 0x0000000c220f7981 */ /* 0x000f66000c1e1900 */
[C---:B------:R-:W-:Y:S01]  /*0550*/  IMAD.WIDE R58, R39.reuse, 0x4, R56 ;  /* 0x00000004273a7825 */ /* 0x040fe200078e0238 */
[----:B------:R-:W2:Y:S03]  /*0560*/  LDG.E R53, desc[UR12][R10.64] ;  /* 0x0000000c0a357981 */ /* 0x000ea6000c1e1900 */
[C---:B------:R-:W-:Y:S01]  /*0570*/  IMAD.WIDE R36, R39.reuse, 0x4, R34 ;  /* 0x0000000427247825 */ /* 0x040fe200078e0222 */
[----:B------:R-:W5:Y:S03]  /*0580*/  LDG.E R8, desc[UR12][R58.64] ;  /* 0x0000000c3a087981 */ /* 0x000f66000c1e1900 */
[C---:B------:R-:W-:Y:S01]  /*0590*/  IMAD.WIDE R24, R39.reuse, 0x4, R10 ;  /* 0x0000000427187825 */ /* 0x040fe200078e020a */
[----:B------:R-:W5:Y:S03]  /*05a0*/  LDG.E R14, desc[UR12][R36.64] ;  /* 0x0000000c240e7981 */ /* 0x000f66000c1e1900 */
[----:B------:R-:W-:Y:S01]  /*05b0*/  IMAD.WIDE R64, R39, 0x4, R58 ;  /* 0x0000000427407825 */ /* 0x000fe200078e023a */
[----:B------:R-:W5:Y:S03]  /*05c0*/  LDG.E R19, desc[UR12][R24.64] ;  /* 0x0000000c18137981 */ /* 0x000f66000c1e1900 */
[C---:B0-----:R-:W-:Y:S01]  /*05d0*/  IMAD.WIDE R28, R61.reuse, 0x4, R28 ;  /* 0x000000043d1c7825 */ /* 0x041fe200078e021c */
[----:B------:R-:W5:Y:S03]  /*05e0*/  LDG.E R9, desc[UR12][R56.64] ;  /* 0x0000000c38097981 */ /* 0x000f66000c1e1900 */
[----:B----4-:R-:W-:-:S04]  /*05f0*/  IMAD.WIDE R66, R61, 0x4, R66 ;  /* 0x000000043d427825 */ /* 0x010fc800078e0242 */
[----:B------:R-:W-:-:S04]  /*0600*/  IMAD.WIDE R42, R39, 0x4, R36 ;  /* 0x00000004272a7825 */ /* 0x000fc800078e0224 */
[C---:B------:R-:W-:Y:S01]  /*0610*/  IMAD.WIDE R26, R39.reuse, 0x4, R24 ;  /* 0x00000004271a7825 */ /* 0x040fe200078e0218 */
[----:B------:R-:W5:Y:S03]  /*0620*/  LDG.E R13, desc[UR12][R42.64] ;  /* 0x0000000c2a0d7981 */ /* 0x000f66000c1e1900 */
[C---:B------:R-:W-:Y:S01]  /*0630*/  IMAD.WIDE R68, R39.reuse, 0x4, R64 ;  /* 0x0000000427447825 */ /* 0x040fe200078e0240 */
[----:B------:R0:W5:Y:S03]  /*0640*/  LDG.E R18, desc[UR12][R26.64] ;  /* 0x0000000c1a127981 */ /* 0x000166000c1e1900 */
[----:B------:R-:W-:-:S04]  /*0650*/  IMAD.WIDE R30, R39, 0x4, R28 ;  /* 0x00000004271e7825 */ /* 0x000fc800078e021c */
[----:B-1----:R-:W-:-:S04]  /*0660*/  IMAD.WIDE R40, R61, 0x4, R40 ;  /* 0x000000043d287825 */ /* 0x002fc800078e0228 */
[----:B------:R-:W-:-:S04]  /*0670*/  IMAD.WIDE R62, R39, 0x4, R66 ;  /* 0x00000004273e7825 */ /* 0x000fc800078e0242 */
[----:B------:R-:W-:-:S04]  /*0680*/  IMAD.WIDE R84, R39, 0x4, R42 ;  /* 0x0000000427547825 */ /* 0x000fc800078e022a */
[----:B---3--:R-:W-:-:S04]  /*0690*/  IMAD.WIDE R2, R39, 0x4, R26 ;  /* 0x0000000427027825 */ /* 0x008fc800078e021a */
[C---:B0-----:R-:W-:Y:S01]  /*06a0*/  IMAD.WIDE R26, R39.reuse, 0x4, R68 ;  /* 0x00000004271a7825 */ /* 0x041fe200078e0244 */
[----:B------:R-:W5:Y:S03]  /*06b0*/  LDG.E R17, desc[UR12][R2.64] ;  /* 0x0000000c02117981 */ /* 0x000f66000c1e1900 */
[C---:B------:R-:W-:Y:S01]  /*06c0*/  IMAD.WIDE R32, R39.reuse, 0x4, R30 ;  /* 0x0000000427207825 */ /* 0x040fe200078e021e */
[----:B------:R-:W3:Y:S03]  /*06d0*/  LDG.E R77, desc[UR12][R26.64] ;  /* 0x0000000c1a4d7981 */ /* 0x000ee6000c1e1900 */
[C---:B------:R-:W-:Y:S01]  /*06e0*/  IMAD.WIDE R78, R39.reuse, 0x4, R40 ;  /* 0x00000004274e7825 */ /* 0x040fe200078e0228 */
[----:B------:R-:W5:Y:S03]  /*06f0*/  LDG.E R2, desc[UR12][R28.64] ;  /* 0x0000000c1c027981 */ /* 0x000f66000c1e1900 */
[----:B------:R-:W-:-:S04]  /*0700*/  IMAD.WIDE R60, R39, 0x4, R62 ;  /* 0x00000004273c7825 */ /* 0x000fc800078e023e */
[C---:B------:R-:W-:Y:S02]  /*0710*/  IMAD.WIDE R4, R39.reuse, 0x4, R84 ;  /* 0x0000000427047825 */ /* 0x040fe400078e0254 */
[----:B------:R-:W4:Y:S02]  /*0720*/  LDG.E R84, desc[UR12][R84.64] ;  /* 0x0000000c54547981 */ /* 0x000f24000c1e1900 */
[C---:B------:R-:W-:Y:S02]  /*0730*/  IMAD.WIDE R36, R39.reuse, 0x4, R26 ;  /* 0x0000000427247825 */ /* 0x040fe400078e021a */
[----:B------:R-:W5:Y:S02]  /*0740*/  LDG.E R12, desc[UR12][R4.64] ;  /* 0x0000000c040c7981 */ /* 0x000f64000c1e1900 */
[----:B------:R-:W-:-:S04]  /*0750*/  IMAD.WIDE R34, R39, 0x4, R32 ;  /* 0x0000000427227825 */ /* 0x000fc800078e0220 */
[C---:B------:R-:W-:Y:S01]  /*0760*/  IMAD.WIDE R74, R39.reuse, 0x4, R78 ;  /* 0x00000004274a7825 */ /* 0x040fe200078e024e */
[----:B------:R-:W5:Y:S03]  /*0770*/  LDG.E R26, desc[UR12][R34.64] ;  /* 0x0000000c221a7981 */ /* 0x000f66000c1e1900 */
[----:B------:R-:W-:-:S04]  /*0780*/  IMAD.WIDE R58, R39, 0x4, R60 ;  /* 0x00000004273a7825 */ /* 0x000fc800078e023c */
[C---:B------:R-:W-:Y:S02]  /*0790*/  IMAD.WIDE R6, R39.reuse, 0x4, R4 ;  /* 0x0000000427067825 */ /* 0x040fe400078e0204 */
[----:B------:R0:W5:Y:S02]  /*07a0*/  LDG.E R5, desc[UR12][R36.64] ;  /* 0x0000000c24057981 */ /* 0x000164000c1e1900 */
[C---:B------:R-:W-:Y:S02]  /*07b0*/  IMAD.WIDE R72, R39.reuse, 0x4, R36 ;  /* 0x0000000427487825 */ /* 0x040fe400078e0224 */
[----:B------:R-:W5:Y:S02]  /*07c0*/  LDG.E R11, desc[UR12][R6.64] ;  /* 0x0000000c060b7981 */ /* 0x000f64000c1e1900 */
[C---:B------:R-:W-:Y:S02]  /*07d0*/  IMAD.WIDE R86, R39.reuse, 0x4, R34 ;  /* 0x0000000427567825 */ /* 0x040fe400078e0222 */
[----:B------:R-:W5:Y:S02]  /*07e0*/  LDG.E R4, desc[UR12][R72.64] ;  /* 0x0000000c48047981 */ /* 0x000f64000c1e1900 */
[----:B------:R-:W-:-:S02]  /*07f0*/  IMAD.WIDE R42, R39, 0x4, R74 ;  /* 0x00000004272a7825 */ /* 0x000fc400078e024a */
[----:B------:R-:W3:Y:S02]  /*0800*/  LDG.E R81, desc[UR12][R86.64] ;  /* 0x0000000c56517981 */ /* 0x000ee4000c1e1900 */
[----:B0-----:R-:W-:-:S04]  /*0810*/  IMAD.WIDE R36, R39, 0x4, R58 ;  /* 0x0000000427247825 */ /* 0x001fc800078e023a */
[C---:B------:R-:W-:Y:S01]  /*0820*/  IMAD.WIDE R24, R39.reuse, 0x4, R6 ;  /* 0x0000000427187825 */ /* 0x040fe200078e0206 */
[----:B------:R-:W3:Y:S03]  /*0830*/  LDG.E R83, desc[UR12][R36.64] ;  /* 0x0000000c24537981 */ /* 0x000ee6000c1e1900 */
[C---:B------:R-:W-:Y:S01]  /*0840*/  IMAD.WIDE R56, R39.reuse, 0x4, R72 ;  /* 0x0000000427387825 */ /* 0x040fe200078e0248 */
[----:B------:R0:W5:Y:S04]  /*0850*/  LDG.E R6, desc[UR12][R68.64] ;  /* 0x0000000c44067981 */ /* 0x000168000c1e1900 */
[----:B------:R1:W5:Y:S04]  /*0860*/  LDG.E R7, desc[UR12][R64.64] ;  /* 0x0000000c40077981 */ /* 0x000368000c1e1900 */
[----:B------:R1:W5:Y:S01]  /*0870*/  LDG.E R3, desc[UR12][R56.64] ;  /* 0x0000000c38037981 */ /* 0x000362000c1e1900 */
[----:B0-----:R-:W-:-:S03]  /*0880*/  IMAD.WIDE R68, R39, 0x4, R42 ;  /* 0x0000000427447825 */ /* 0x001fc600078e022a */
[----:B------:R-:W5:Y:S01]  /*0890*/  LDG.E R10, desc[UR12][R24.64] ;  /* 0x0000000c180a7981 */ /* 0x000f62000c1e1900 */
[----:B-1----:R-:W-:-:S03]  /*08a0*/  IMAD.WIDE R64, R39, 0x4, R86 ;  /* 0x0000000427407825 */ /* 0x002fc600078e0256 */
[----:B------:R-:W5:Y:S01]  /*08b0*/  LDG.E R34, desc[UR12][R68.64] ;  /* 0x0000000c44227981 */ /* 0x000f62000c1e1900 */
[----:B------:R-:W-:-:S03]  /*08c0*/  IMAD.WIDE R70, R39, 0x4, R68 ;  /* 0x0000000427467825 */ /* 0x000fc600078e0244 */
[----:B------:R0:W5:Y:S01]  /*08d0*/  LDG.E R27, desc[UR12][R64.64] ;  /* 0x0000000c401b7981 */ /* 0x000162000c1e1900 */
[----:B------:R-:W-:-:S03]  /*08e0*/  IMAD.WIDE R56, R39, 0x4, R36 ;  /* 0x0000000427387825 */ /* 0x000fc600078e0224 */
[----:B------:R-:W5:Y:S01]  /*08f0*/  LDG.E R24, desc[UR12][R30.64] ;  /* 0x0000000c1e187981 */ /* 0x000f62000c1e1900 */
[----:B------:R-:W-:-:S03]  /*0900*/  IMAD.WIDE R88, R39, 0x4, R64 ;  /* 0x0000000427587825 */ /* 0x000fc600078e0240 */
[----:B------:R-:W5:Y:S01]  /*0910*/  LDG.E R25, desc[UR12][R32.64] ;  /* 0x0000000c20197981 */ /* 0x000f62000c1e1900 */
[----:B------:R-:W-:-:S03]  /*0920*/  IMAD.WIDE R72, R39, 0x4, R70 ;  /* 0x0000000427487825 */ /* 0x000fc600078e0246 */
[----:B------:R-:W5:Y:S01]  /*0930*/  LDG.E R28, desc[UR12][R88.64] ;  /* 0x0000000c581c7981 */ /* 0x000f62000c1e1900 */
[----:B0-----:R-:W-:-:S03]  /*0940*/  IMAD.WIDE R64, R39, 0x4, R56 ;  /* 0x0000000427407825 */ /* 0x001fc600078e0238 */
[----:B------:R0:W5:Y:S01]  /*0950*/  LDG.E R31, desc[UR12][R78.64] ;  /* 0x0000000c4e1f7981 */ /* 0x000162000c1e1900 */
[----:B------:R-:W-:-:S03]  /*0960*/  IMAD.WIDE R90, R39, 0x4, R88 ;  /* 0x00000004275a7825 */ /* 0x000fc600078e0258 */
[----:B------:R1:W5:Y:S01]  /*0970*/  LDG.E R30, desc[UR12][R40.64] ;  /* 0x0000000c281e7981 */ /* 0x000362000c1e1900 */
[----:B------:R-:W-:-:S03]  /*0980*/  IMAD.WIDE R86, R39, 0x4, R72 ;  /* 0x0000000427567825 */ /* 0x000fc600078e0248 */
[----:B------:R1:W5:Y:S01]  /*0990*/  LDG.E R33, desc[UR12][R42.64] ;  /* 0x0000000c2a217981 */ /* 0x000362000c1e1900 */
[----:B0-----:R-:W-:-:S03]  /*09a0*/  IMAD.WIDE R78, R39, 0x4, R64 ;  /* 0x00000004274e7825 */ /* 0x001fc600078e0240 */
[----:B------:R1:W5:Y:S04]  /*09b0*/  LDG.E R29, desc[UR12][R90.64] ;  /* 0x0000000c5a1d7981 */ /* 0x000368000c1e1900 */
        /* <DEDUP_REMOVED lines=11> */
[----:B--2---:R1:W-:Y:S04]  /*0a70*/  STS [R46+0x200], R53 ;  /* 0x000200352e007388 */ /* 0x0043e80000000800 */
[----:B----4-:R1:W-:Y:S04]  /*0a80*/  STS [R45+0x200], R84 ;  /* 0x000200542d007388 */ /* 0x0103e80000000800 */
[----:B---3--:R1:W-:Y:S04]  /*0a90*/  STS [R48+0x200], R77 ;  /* 0x0002004d30007388 */ /* 0x0083e80000000800 */
[----:B------:R1:W-:Y:S04]  /*0aa0*/  STS [R50+0x200], R81 ;  /* 0x0002005132007388 */ /* 0x0003e80000000800 */
[----:B------:R1:W-:Y:S02]  /*0ab0*/  STS [R52+0x200], R83 ;  /* 0x0002005334007388 */ /* 0x0003e40000000800 */
.L_x_1:
[----:B------:R-:W-:Y:S05]  /*0ac0*/  BSYNC.RECONVERGENT B0 ;  /* 0x0000000000007941 */ /* 0x000fea0003800200 */
.L_x_0:
[----:B------:R-:W-:Y:S04]  /*0ad0*/  BSSY.RECONVERGENT B0, `(.L_x_2) ;  /* 0x0000038000007945 */ /* 0x000fe80003800200 */
[----:B------:R-:W-:Y:S05]  /*0ae0*/  @P1 BRA `(.L_x_3) ;  /* 0x0000000000681947 */ /* 0x000fea0003800000 */
[----:B------:R-:W-:-:S04]  /*0af0*/  ISETP.GE.AND P1, PT, R82, R49, PT ;  /* 0x000000315200720c */ /* 0x000fc80003f26270 */
[----:B------:R-:W-:-:S13]  /*0b00*/  ISETP.GE.OR P1, PT, R47, R54, P1 ;  /* 0x000000362f00720c */ /* 0x000fda0000f26670 */
[----:B------:R-:W-:Y:S05]  /*0b10*/  @P1 BRA `(.L_x_4) ;  /* 0x0000000000cc1947 */ /* 0x000fea0003800000 */
[----:B-1----:R-:W0:Y:S01]  /*0b20*/  LDC.64 R60, c[0x0][0x3a8] ;  /* 0x0000ea00ff3c7b82 */ /* 0x002e220000000a00 */
[----:B------:R-:W-:-:S05]  /*0b30*/  LEA R53, R54, R47, 0x2 ;  /* 0x0000002f36357211 */ /* 0x000fca00078e10ff */
[----:B------:R-:W-:Y:S02]  /*0b40*/  IMAD R53, R53, R55, R82 ;  /* 0x0000003735357224 */ /* 0x000fe400078e0252 */
[----:B------:R-:W1:Y:S08]  /*0b50*/  LDC.64 R64, c[0x0][0x3b0] ;  /* 0x0000ec00ff407b82 */ /* 0x000e700000000a00 */
[----:B------:R-:W2:Y:S08]  /*0b60*/  LDC.64 R62, c[0x0][0x3b8] ;  /* 0x0000ee00ff3e7b82 */ /* 0x000eb00000000a00 */
[----:B------:R-:W3:Y:S01]  /*0b70*/  LDC.64 R56, c[0x0][0x3c0] ;  /* 0x0000f000ff387b82 */ /* 0x000ee20000000a00 */
[----:B0-----:R-:W-:-:S06]  /*0b80*/  IMAD.WIDE R60, R53, 0x4, R60 ;  /* 0x00000004353c7825 */ /* 0x001fcc00078e023c */
[----:B------:R-:W4:Y:S01]  /*0b90*/  LDG.E R61, desc[UR12][R60.64] ;  /* 0x0000000c3c3d7981 */ /* 0x000f22000c1e1900 */
[----:B------:R-:W0:Y:S01]  /*0ba0*/  LDC.64 R58, c[0x0][0x3e0] ;  /* 0x0000f800ff3a7b82 */ /* 0x000e220000000a00 */
[----:B-1----:R-:W-:-:S06]  /*0bb0*/  IMAD.WIDE R64, R53, 0x4, R64 ;  /* 0x0000000435407825 */ /* 0x002fcc00078e0240 */
[----:B------:R-:W4:Y:S01]  /*0bc0*/  LDG.E R64, desc[UR12][R64.64] ;  /* 0x0000000c40407981 */ /* 0x000f22000c1e1900 */
[----:B--2---:R-:W-:-:S06]  /*0bd0*/  IMAD.WIDE R62, R53, 0x4, R62 ;  /* 0x00000004353e7825 */ /* 0x004fcc00078e023e */
[----:B------:R-:W2:Y:S01]  /*0be0*/  LDG.E R63, desc[UR12][R62.64] ;  /* 0x0000000c3e3f7981 */ /* 0x000ea2000c1e1900 */
[----:B---3--:R-:W-:-:S06]  /*0bf0*/  IMAD.WIDE R56, R53, 0x4, R56 ;  /* 0x0000000435387825 */ /* 0x008fcc00078e0238 */
[----:B------:R-:W3:Y:S01]  /*0c00*/  LDG.E R57, desc[UR12][R56.64] ;  /* 0x0000000c38397981 */ /* 0x000ee2000c1e1900 */
[----:B0-----:R-:W-:-:S06]  /*0c10*/  IMAD.WIDE R58, R53, 0x4, R58 ;  /* 0x00000004353a7825 */ /* 0x001fcc00078e023a */
[----:B------:R-:W3:Y:S04]  /*0c20*/  LDG.E R59, desc[UR12][R58.64] ;  /* 0x0000000c3a3b7981 */ /* 0x000ee8000c1e1900 */
[----:B----4-:R4:W-:Y:S04]  /*0c30*/  STS [R46], R61 ;  /* 0x0000003d2e007388 */ /* 0x0109e80000000800 */
[----:B------:R4:W-:Y:S04]  /*0c40*/  STS [R45], R64 ;  /* 0x000000402d007388 */ /* 0x0009e80000000800 */
[----:B--2---:R4:W-:Y:S04]  /*0c50*/  STS [R48], R63 ;  /* 0x0000003f30007388 */ /* 0x0049e80000000800 */
[----:B---3--:R4:W-:Y:S04]  /*0c60*/  STS [R50], R57 ;  /* 0x0000003932007388 */ /* 0x0089e80000000800 */
[----:B------:R4:W-:Y:S01]  /*0c70*/  STS [R52], R59 ;  /* 0x0000003b34007388 */ /* 0x0009e20000000800 */
[----:B------:R-:W-:Y:S05]  /*0c80*/  BRA `(.L_x_4) ;  /* 0x0000000000707947 */ /* 0x000fea0003800000 */
.L_x_3:
[----:B------:R-:W-:-:S13]  /*0c90*/  ISETP.GT.U32.AND P1, PT, R0, 0x7, PT ;  /* 0x000000070000780c */ /* 0x000fda0003f24070 */
[----:B------:R-:W-:Y:S05]  /*0ca0*/  @P1 BRA `(.L_x_4) ;  /* 0x0000000000681947 */ /* 0x000fea0003800000 */
[----:B------:R-:W-:Y:S02]  /*0cb0*/  ISETP.GE.AND P1, PT, R82, R49, PT ;  /* 0x000000315200720c */ /* 0x000fe40003f26270 */
[----:B-1----:R-:W-:-:S04]  /*0cc0*/  IADD3 R53, PT, PT, R47, 0x10, RZ ;  /* 0x000000102f357810 */ /* 0x002fc80007ffe0ff */
[----:B------:R-:W-:-:S13]  /*0cd0*/  ISETP.GE.OR P1, PT, R53, R54, P1 ;  /* 0x000000363500720c */ /* 0x000fda0000f26670 */
[----:B------:R-:W-:Y:S05]  /*0ce0*/  @P1 BRA `(.L_x_4) ;  /* 0x0000000000581947 */ /* 0x000fea0003800000 */
[----:B------:R-:W0:Y:S01]  /*0cf0*/  LDC.64 R60, c[0x0][0x3a8] ;  /* 0x0000ea00ff3c7b82 */ /* 0x000e220000000a00 */
        /* <DEDUP_REMOVED lines=16> */
[----:B----4-:R0:W-:Y:S04]  /*0e00*/  STS [R46+0x800], R61 ;  /* 0x0008003d2e007388 */ /* 0x0101e80000000800 */
[----:B------:R0:W-:Y:S04]  /*0e10*/  STS [R45+0x800], R64 ;  /* 0x000800402d007388 */ /* 0x0001e80000000800 */
[----:B--2---:R0:W-:Y:S04]  /*0e20*/  STS [R48+0x800], R63 ;  /* 0x0008003f30007388 */ /* 0x0041e80000000800 */
[----:B---3--:R0:W-:Y:S04]  /*0e30*/  STS [R50+0x800], R57 ;  /* 0x0008003932007388 */ /* 0x0081e80000000800 */
[----:B------:R0:W-:Y:S02]  /*0e40*/  STS [R52+0x800], R59 ;  /* 0x0008003b34007388 */ /* 0x0001e40000000800 */
.L_x_4:
[----:B------:R-:W-:Y:S05]  /*0e50*/  BSYNC.RECONVERGENT B0 ;  /* 0x0000000000007941 */ /* 0x000fea0003800200 */
.L_x_2:
[----:B------:R-:W2:Y:S02]  /*0e60*/  LDC R68, c[0x0][0x3f4] ;  /* 0x0000fd00ff447b82 */ /* 0x000ea40000000800 */
[----:B--2---:R-:W-:-:S13]  /*0e70*/  ISETP.GE.AND P1, PT, R68, 0x9, PT ;  /* 0x000000094400780c */ /* 0x004fda0003f26270 */
[----:B------:R-:W-:Y:S05]  /*0e80*/  @!P1 EXIT ;  /* 0x000000000000994d */ /* 0x000fea0003800000 */
[----:B01--4-:R-:W-:Y:S01]  /*0e90*/  IADD3 R57, PT, PT, R49, -0x5, RZ ;  /* 0xfffffffb31397810 */ /* 0x013fe20007ffe0ff */
[----:B------:R-:W-:Y:S01]  /*0ea0*/  UIADD3 UR4, UPT, UPT, UR9, 0x3000, URZ ;  /* 0x0000300009047890 */ /* 0x000fe2000fffe0ff */
[C---:B------:R-:W-:Y:S01]  /*0eb0*/  IADD3 R49, PT, PT, R47.reuse, 0x8, RZ ;  /* 0x000000082f317810 */ /* 0x040fe20007ffe0ff */
[----:B------:R-:W-:Y:S01]  /*0ec0*/  UIADD3 UR5, UPT, UPT, UR9, 0x3c00, URZ ;  /* 0x00003c0009057890 */ /* 0x000fe2000fffe0ff */
[----:B------:R-:W-:Y:S01]  /*0ed0*/  IADD3 R53, PT, PT, R47, -0x8, RZ ;  /* 0xfffffff82f357810 */ /* 0x000fe20007ffe0ff */
[----:B------:R-:W-:Y:S01]  /*0ee0*/  ULEA UR4, UR11, UR4, 0x18 ;  /* 0x000000040b047291 */ /* 0x000fe2000f8ec0ff */
[----:B------:R-:W-:Y:S01]  /*0ef0*/  ISETP.GT.AND P1, PT, R82, R57, PT ;  /* 0x000000395200720c */ /* 0x000fe20003f24270 */
[----:B------:R-:W-:Y:S01]  /*0f00*/  ULEA UR5, UR11, UR5, 0x18 ;  /* 0x000000050b057291 */ /* 0x000fe2000f8ec0ff */
[-C--:B------:R-:W-:Y:S01]  /*0f10*/  ISETP.LT.AND P3, PT, R49, R54.reuse, !P0 ;  /* 0x000000363100720c */ /* 0x080fe20004761270 */
[----:B------:R-:W-:Y:S01]  /*0f20*/  HFMA2 R69, -RZ, RZ, 0, 0 ;  /* 0x00000000ff457431 */ /* 0x000fe200000001ff */
[C---:B------:R-:W-:Y:S01]  /*0f30*/  IADD3 R56, PT, PT, R54.reuse, -0x5, RZ ;  /* 0xfffffffb36387810 */ /* 0x040fe20007ffe0ff */
[----:B------:R-:W-:Y:S01]  /*0f40*/  HFMA2 R74, -RZ, RZ, 0, 0 ;  /* 0x00000000ff4a7431 */ /* 0x000fe200000001ff */
[----:B------:R-:W-:Y:S01]  /*0f50*/  ISETP.LT.AND P4, PT, R53, R54, !P0 ;  /* 0x000000363500720c */ /* 0x000fe20004781270 */
[----:B------:R-:W-:Y:S01]  /*0f60*/  HFMA2 R78, -RZ, RZ, 0, 0 ;  /* 0x00000000ff4e7431 */ /* 0x000fe200000001ff */
[----:B------:R-:W-:Y:S01]  /*0f70*/  LEA R49, R54, R47, 0x3 ;  /* 0x0000002f36317211 */ /* 0x000fe200078e18ff */
[----:B------:R-:W0:Y:S01]  /*0f80*/  LDCU UR6, c[0x0][0x3f0] ;  /* 0x00007e00ff0677ac */ /* 0x000e220008000800 */
[----:B------:R-:W-:-:S02]  /*0f90*/  IADD3 R53, PT, PT, R47, 0x10, RZ ;  /* 0x000000102f357810 */ /* 0x000fc40007ffe0ff */
[----:B------:R-:W-:Y:S02]  /*0fa0*/  LEA R65, R54, R47, 0x2 ;  /* 0x0000002f36417211 */ /* 0x000fe400078e10ff */
[----:B------:R-:W-:Y:S02]  /*0fb0*/  ISETP.LE.AND P1, PT, R51, R56, !P1 ;  /* 0x000000383300720c */ /* 0x000fe40004f23270 */
[-C--:B------:R-:W-:Y:S02]  /*0fc0*/  ISETP.LT.AND P5, PT, R47, R54.reuse, !P0 ;  /* 0x000000362f00720c */ /* 0x080fe400047a1270 */
[----:B------:R-:W-:Y:S02]  /*0fd0*/  IADD3 R51, PT, PT, R49, 0x4, RZ ;  /* 0x0000000431337810 */ /* 0x000fe40007ffe0ff */
[----:B------:R-:W-:Y:S02]  /*0fe0*/  ISETP.LT.AND P0, PT, R53, R54, !P0 ;  /* 0x000000363500720c */ /* 0x000fe40004701270 */
[----:B------:R-:W-:Y:S01]  /*0ff0*/  IADD3 R49, PT, PT, R65, 0x4, RZ ;  /* 0x0000000441317810 */ /* 0x000fe20007ffe0ff */
[----:B------:R-:W-:Y:S01]  /*1000*/  IMAD R53, R51, R55, R80 ;  /* 0x0000003733357224 */ /* 0x000fe200078e0250 */
[----:B------:R-:W-:-:S02]  /*1010*/  IADD3 R54, PT, PT, R65, 0x8, RZ ;  /* 0x0000000841367810 */ /* 0x000fc40007ffe0ff */
[----:B------:R-:W-:Y:S01]  /*1020*/  IADD3 R56, PT, PT, R65, -0x8, RZ ;  /* 0xfffffff841387810 */ /* 0x000fe20007ffe0ff */
[-CC-:B------:R-:W-:Y:S01]  /*1030*/  IMAD R57, R49, R55.reuse, R80.reuse ;  /* 0x0000003731397224 */ /* 0x180fe200078e0250 */
[C---:B------:R-:W-:Y:S01]  /*1040*/  IADD3 R58, PT, PT, R65.reuse, 0x10, RZ ;  /* 0x00000010413a7810 */ /* 0x040fe20007ffe0ff */
[-CC-:B------:R-:W-:Y:S01]  /*1050*/  IMAD R65, R65, R55.reuse, R80.reuse ;  /* 0x0000003741417224 */ /* 0x180fe200078e0250 */
[----:B------:R-:W-:Y:S01]  /*1060*/  VIMNMX R47, PT, PT, RZ, R76, !PT ;  /* 0x0000004cff2f7248 */ /* 0x000fe20007fe0100 */
[-CC-:B------:R-:W-:Y:S01]  /*1070*/  IMAD R59, R54, R55.reuse, R80.reuse ;  /* 0x00000037363b7224 */ /* 0x180fe200078e0250 */
[----:B------:R-:W-:Y:S01]  /*1080*/  LEA R49, R0, UR5, 0x7 ;  /* 0x0000000500317c11 */ /* 0x000fe2000f8e38ff */
[-CC-:B------:R-:W-:Y:S01]  /*1090*/  IMAD R61, R56, R55.reuse, R80.reuse ;  /* 0x00000037383d7224 */ /* 0x180fe200078e0250 */
[----:B------:R-:W-:Y:S01]  /*10a0*/  IADD3 R51, PT, PT, R47, 0x4, RZ ;  /* 0x000000042f337810 */ /* 0x000fe20007ffe0ff */
[----:B------:R-:W-:Y:S01]  /*10b0*/  IMAD R63, R58, R55, R80 ;  /* 0x000000373a3f7224 */ /* 0x000fe200078e0250 */
[----:B------:R-:W-:Y:S01]  /*10c0*/  LEA R47, R0, UR4, 0x7 ;  /* 0x00000004002f7c11 */ /* 0x000fe2000f8e38ff */
[----:B------:R-:W1:Y:S01]  /*10d0*/  LDCU.64 UR4, c[0x0][0x3e8] ;  /* 0x00007d00ff0477ac */ /* 0x000e620008000a00 */
[----:B------:R-:W-:-:S02]  /*10e0*/  ISETP.GE.AND P1, PT, R82, R51, P1 ;  /* 0x000000335200720c */ /* 0x000fc40000f26270 */
[C---:B------:R-:W-:Y:S02]  /*10f0*/  IADD3 R54, PT, PT, R76.reuse, R57, RZ ;  /* 0x000000394c367210 */ /* 0x040fe40007ffe0ff */
[C---:B------:R-:W-:Y:S02]  /*1100*/  IADD3 R51, PT, PT, R76.reuse, R65, RZ ;  /* 0x000000414c337210 */ /* 0x040fe40007ffe0ff */
[C---:B------:R-:W-:Y:S02]  /*1110*/  IADD3 R53, PT, PT, R76.reuse, R53, RZ ;  /* 0x000000354c357210 */ /* 0x040fe40007ffe0ff */
[C---:B------:R-:W-:Y:S02]  /*1120*/  IADD3 R55, PT, PT, R76.reuse, R59, RZ ;  /* 0x0000003b4c377210 */ /* 0x040fe40007ffe0ff */
[C---:B------:R-:W-:Y:S02]  /*1130*/  IADD3 R56, PT, PT, R76.reuse, R61, RZ ;  /* 0x0000003d4c387210 */ /* 0x040fe40007ffe0ff */
[----:B------:R-:W-:-:S02]  /*1140*/  IADD3 R57, PT, PT, R76, R63, RZ ;  /* 0x0000003f4c397210 */ /* 0x000fc40007ffe0ff */
[C---:B------:R-:W-:Y:S02]  /*1150*/  LEA R47, R80.reuse, R47, 0x2 ;  /* 0x0000002f502f7211 */ /* 0x040fe400078e10ff */
[----:B------:R-:W-:Y:S02]  /*1160*/  LEA R49, R80, R49, 0x2 ;  /* 0x0000003150317211 */ /* 0x000fe400078e10ff */
[----:B------:R-:W-:Y:S02]  /*1170*/  IADD3 R68, PT, PT, -R68, RZ, RZ ;  /* 0x000000ff44447210 */ /* 0x000fe40007ffe1ff */
[----:B------:R-:W-:Y:S02]  /*1180*/  MOV R70, RZ ;  /* 0x000000ff00467202 */ /* 0x000fe40000000f00 */
[----:B------:R-:W-:Y:S02]  /*1190*/  MOV R72, RZ ;  /* 0x000000ff00487202 */ /* 0x000fe40000000f00 */
[----:B01----:R-:W-:-:S07]  /*11a0*/  MOV R76, RZ ;  /* 0x000000ff004c7202 */ /* 0x003fce0000000f00 */
.L_x_16:
[----:B------:R-:W-:Y:S01]  /*11b0*/  BSSY.RECONVERGENT B0, `(.L_x_5) ;  /* 0x000001d000007945 */ /* 0x000fe20003800200 */
[----:B------:R-:W-:-:S03]  /*11c0*/  ISETP.GT.U32.AND P6, PT, R0, 0x3, PT ;  /* 0x000000030000780c */ /* 0x000fc60003fc4070 */
[----:B--2--5:R-:W-:Y:S10]  /*11d0*/  @!P2 BRA `(.L_x_6) ;  /* 0x000000000068a947 */ /* 0x024ff40003800000 */
[----:B------:R-:W0:Y:S08]  /*11e0*/  LDC.64 R64, c[0x0][0x3c8] ;  /* 0x0000f200ff407b82 */ /* 0x000e300000000a00 */
[----:B------:R-:W1:Y:S08]  /*11f0*/  LDC.64 R62, c[0x0][0x3d0] ;  /* 0x0000f400ff3e7b82 */ /* 0x000e700000000a00 */
[----:B------:R-:W2:Y:S01]  /*1200*/  LDC.64 R76, c[0x0][0x3b0] ;  /* 0x0000ec00ff4c7b82 */ /* 0x000ea20000000a00 */
[----:B0-----:R-:W-:-:S07]  /*1210*/  IMAD.WIDE R64, R54, 0x4, R64 ;  /* 0x0000000436407825 */ /* 0x001fce00078e0240 */
[----:B------:R-:W0:Y:S01]  /*1220*/  LDC.64 R78, c[0x0][0x3b8] ;  /* 0x0000ee00ff4e7b82 */ /* 0x000e220000000a00 */
[----:B------:R-:W3:Y:S01]  /*1230*/  LDG.E R64, desc[UR12][R64.64] ;  /* 0x0000000c40407981 */ /* 0x000ee2000c1e1900 */
[----:B-1----:R-:W-:-:S06]  /*1240*/  IMAD.WIDE R62, R54, 0x4, R62 ;  /* 0x00000004363e7825 */ /* 0x002fcc00078e023e */
[----:B------:R-:W1:Y:S01]  /*1250*/  LDC.64 R72, c[0x0][0x3c0] ;  /* 0x0000f000ff487b82 */ /* 0x000e620000000a00 */
[----:B------:R-:W4:Y:S07]  /*1260*/  LDG.E R62, desc[UR12][R62.64] ;  /* 0x0000000c3e3e7981 */ /* 0x000f2e000c1e1900 */
[----:B------:R-:W1:Y:S08]  /*1270*/  LDC.64 R70, c[0x0][0x3e0] ;  /* 0x0000f800ff467b82 */ /* 0x000e700000000a00 */
[----:B------:R-:W1:Y:S08]  /*1280*/  LDC.64 R60, c[0x0][0x3a8] ;  /* 0x0000ea00ff3c7b82 */ /* 0x000e700000000a00 */
[----:B------:R-:W1:Y:S01]  /*1290*/  LDC.64 R58, c[0x0][0x3d8] ;  /* 0x0000f600ff3a7b82 */ /* 0x000e620000000a00 */
[----:B--2---:R-:W-:-:S04]  /*12a0*/  IMAD.WIDE R76, R53, 0x4, R76 ;  /* 0x00000004354c7825 */ /* 0x004fc800078e024c */
[C---:B0-----:R-:W-:Y:S02]  /*12b0*/  IMAD.WIDE R78, R53.reuse, 0x4, R78 ;  /* 0x00000004354e7825 */ /* 0x041fe400078e024e */
[----:B------:R0:W5:Y:S02]  /*12c0*/  LDG.E R76, desc[UR12][R76.64] ;  /* 0x0000000c4c4c7981 */ /* 0x000164000c1e1900 */
[C---:B-1----:R-:W-:Y:S02]  /*12d0*/  IMAD.WIDE R72, R53.reuse, 0x4, R72 ;  /* 0x0000000435487825 */ /* 0x042fe400078e0248 */
[----:B------:R0:W5:Y:S02]  /*12e0*/  LDG.E R78, desc[UR12][R78.64] ;  /* 0x0000000c4e4e7981 */ /* 0x000164000c1e1900 */
[C---:B------:R-:W-:Y:S02]  /*12f0*/  IMAD.WIDE R70, R53.reuse, 0x4, R70 ;  /* 0x0000000435467825 */ /* 0x040fe400078e0246 */
[----:B------:R0:W5:Y:S02]  /*1300*/  LDG.E R72, desc[UR12][R72.64] ;  /* 0x0000000c48487981 */ /* 0x000164000c1e1900 */
[----:B------:R-:W-:-:S02]  /*1310*/  IMAD.WIDE R60, R53, 0x4, R60 ;  /* 0x00000004353c7825 */ /* 0x000fc400078e023c */
[----:B------:R0:W5:Y:S04]  /*1320*/  LDG.E R70, desc[UR12][R70.64] ;  /* 0x0000000c46467981 */ /* 0x000168000c1e1900 */
[----:B------:R0:W5:Y:S01]  /*1330*/  LDG.E R74, desc[UR12][R60.64] ;  /* 0x0000000c3c4a7981 */ /* 0x000162000c1e1900 */
[----:B------:R-:W-:-:S05]  /*1340*/  IMAD.WIDE R58, R53, 0x4, R58 ;  /* 0x00000004353a7825 */ /* 0x000fca00078e023a */
[----:B------:R0:W5:Y:S04]  /*1350*/  LDG.E R69, desc[UR12][R58.64] ;  /* 0x0000000c3a457981 */ /* 0x000168000c1e1900 */
[----:B---3--:R0:W-:Y:S04]  /*1360*/  STS [R47+0x200], R64 ;  /* 0x000200402f007388 */ /* 0x0081e80000000800 */
[----:B----4-:R0:W-:Y:S02]  /*1370*/  STS [R49+0x200], R62 ;  /* 0x0002003e31007388 */ /* 0x0101e40000000800 */
.L_x_6:
[----:B------:R-:W-:Y:S05]  /*1380*/  BSYNC.RECONVERGENT B0 ;  /* 0x0000000000007941 */ /* 0x000fea0003800200 */
.L_x_5:
[----:B------:R-:W-:Y:S04]  /*1390*/  BSSY.RECONVERGENT B0, `(.L_x_7) ;  /* 0x0000045000007945 */ /* 0x000fe80003800200 */
[----:B------:R-:W-:Y:S05]  /*13a0*/  @P6 BRA `(.L_x_8) ;  /* 0x0000000000486947 */ /* 0x000fea0003800000 */
[----:B------:R-:W-:Y:S05]  /*13b0*/  @!P5 BRA `(.L_x_9) ;  /* 0x000000040008d947 */ /* 0x000fea0003800000 */
[----:B0-----:R-:W0:Y:S08]  /*13c0*/  LDC.64 R62, c[0x0][0x3a8] ;  /* 0x0000ea00ff3e7b82 */ /* 0x001e300000000a00 */
[----:B------:R-:W1:Y:S08]  /*13d0*/  LDC.64 R64, c[0x0][0x3b0] ;  /* 0x0000ec00ff407b82 */ /* 0x000e700000000a00 */
[----:B------:R-:W2:Y:S08]  /*13e0*/  LDC.64 R58, c[0x0][0x3b8] ;  /* 0x0000ee00ff3a7b82 */ /* 0x000eb00000000a00 */
[----:B------:R-:W3:Y:S01]  /*13f0*/  LDC.64 R60, c[0x0][0x3c0] ;  /* 0x0000f000ff3c7b82 */ /* 0x000ee20000000a00 */
[----:B0-----:R-:W-:-:S06]  /*1400*/  IMAD.WIDE R62, R51, 0x4, R62 ;  /* 0x00000004333e7825 */ /* 0x001fcc00078e023e */
[----:B------:R-:W4:Y:S01]  /*1410*/  LDG.E R63, desc[UR12][R62.64] ;  /* 0x0000000c3e3f7981 */ /* 0x000f22000c1e1900 */
[----:B-1----:R-:W-:-:S06]  /*1420*/  IMAD.WIDE R64, R51, 0x4, R64 ;  /* 0x0000000433407825 */ /* 0x002fcc00078e0240 */
[----:B------:R-:W4:Y:S01]  /*1430*/  LDG.E R64, desc[UR12][R64.64] ;  /* 0x0000000c40407981 */ /* 0x000f22000c1e1900 */
[----:B--2---:R-:W-:-:S06]  /*1440*/  IMAD.WIDE R58, R51, 0x4, R58 ;  /* 0x00000004333a7825 */ /* 0x004fcc00078e023a */
[----:B------:R-:W2:Y:S01]  /*1450*/  LDG.E R59, desc[UR12][R58.64] ;  /* 0x0000000c3a3b7981 */ /* 0x000ea2000c1e1900 */
[----:B---3--:R-:W-:-:S06]  /*1460*/  IMAD.WIDE R60, R51, 0x4, R60 ;  /* 0x00000004333c7825 */ /* 0x008fcc00078e023c */
[----:B------:R-:W3:Y:S04]  /*1470*/  LDG.E R61, desc[UR12][R60.64] ;  /* 0x0000000c3c3d7981 */ /* 0x000ee8000c1e1900 */
[----:B----4-:R4:W-:Y:S04]  /*1480*/  STS [R46], R63 ;  /* 0x0000003f2e007388 */ /* 0x0109e80000000800 */
[----:B------:R4:W-:Y:S04]  /*1490*/  STS [R45], R64 ;  /* 0x000000402d007388 */ /* 0x0009e80000000800 */
[----:B--2---:R4:W-:Y:S04]  /*14a0*/  STS [R48], R59 ;  /* 0x0000003b30007388 */ /* 0x0049e80000000800 */
[----:B---3--:R4:W-:Y:S01]  /*14b0*/  STS [R50], R61 ;  /* 0x0000003d32007388 */ /* 0x0089e20000000800 */
[----:B------:R-:W-:Y:S05]  /*14c0*/  BRA `(.L_x_9) ;  /* 0x0000000000c47947 */ /* 0x000fea0003800000 */
.L_x_8:
[----:B------:R-:W-:-:S13]  /*14d0*/  ISETP.GT.U32.AND P6, PT, R0, 0x7, PT ;  /* 0x000000070000780c */ /* 0x000fda0003fc4070 */
        /* <DEDUP_REMOVED lines=14> */
[----:B----4-:R1:W-:Y:S04]  /*15c0*/  STS [R46+0x800], R63 ;  /* 0x0008003f2e007388 */ /* 0x0103e80000000800 */
[----:B------:R1:W-:Y:S04]  /*15d0*/  STS [R45+0x800], R64 ;  /* 0x000800402d007388 */ /* 0x0003e80000000800 */
[----:B--2---:R1:W-:Y:S04]  /*15e0*/  STS [R48+0x800], R59 ;  /* 0x0008003b30007388 */ /* 0x0043e80000000800 */
[----:B---3--:R1:W-:Y:S01]  /*15f0*/  STS [R50+0x800], R61 ;  /* 0x0008003d32007388 */ /* 0x0083e20000000800 */
[----:B------:R-:W-:Y:S05]  /*1600*/  BRA `(.L_x_9) ;  /* 0x0000000000747947 */ /* 0x000fea0003800000 */
.L_x_10:
[----:B------:R-:W-:-:S13]  /*1610*/  ISETP.GT.U32.AND P6, PT, R0, 0xb, PT ;  /* 0x0000000b0000780c */ /* 0x000fda0003fc4070 */
[----:B------:R-:W-:Y:S05]  /*1620*/  @P6 BRA `(.L_x_11) ;  /* 0x0000000000386947 */ /* 0x000fea0003800000 */
[----:B------:R-:W-:Y:S05]  /*1630*/  @!P4 BRA `(.L_x_9) ;  /* 0x000000000068c947 */ /* 0x000fea0003800000 */
[----:B0-----:R-:W0:Y:S08]  /*1640*/  LDC.64 R58, c[0x0][0x3c8] ;  /* 0x0000f200ff3a7b82 */ /* 0x001e300000000a00 */
[----:B------:R-:W1:Y:S08]  /*1650*/  LDC.64 R60, c[0x0][0x3d0] ;  /* 0x0000f400ff3c7b82 */ /* 0x000e700000000a00 */
[----:B------:R-:W2:Y:S01]  /*1660*/  LDC.64 R62, c[0x0][0x3e0] ;  /* 0x0000f800ff3e7b82 */ /* 0x000ea20000000a00 */
[----:B0-----:R-:W-:-:S06]  /*1670*/  IMAD.WIDE R58, R56, 0x4, R58 ;  /* 0x00000004383a7825 */ /* 0x001fcc00078e023a */
[----:B------:R-:W3:Y:S01]  /*1680*/  LDG.E R58, desc[UR12][R58.64] ;  /* 0x0000000c3a3a7981 */ /* 0x000ee2000c1e1900 */
[----:B-1----:R-:W-:-:S06]  /*1690*/  IMAD.WIDE R60, R56, 0x4, R60 ;  /* 0x00000004383c7825 */ /* 0x002fcc00078e023c */
[----:B------:R-:W4:Y:S01]  /*16a0*/  LDG.E R60, desc[UR12][R60.64] ;  /* 0x0000000c3c3c7981 */ /* 0x000f22000c1e1900 */
[----:B--2---:R-:W-:-:S06]  /*16b0*/  IMAD.WIDE R62, R56, 0x4, R62 ;  /* 0x00000004383e7825 */ /* 0x004fcc00078e023e */
[----:B------:R-:W2:Y:S04]  /*16c0*/  LDG.E R63, desc[UR12][R62.64] ;  /* 0x0000000c3e3f7981 */ /* 0x000ea8000c1e1900 */
[----:B---3--:R0:W-:Y:S04]  /*16d0*/  STS [R47+-0x400], R58 ;  /* 0xfffc003a2f007388 */ /* 0x0081e80000000800 */
[----:B----4-:R0:W-:Y:S04]  /*16e0*/  STS [R49+-0x400], R60 ;  /* 0xfffc003c31007388 */ /* 0x0101e80000000800 */
[----:B--2---:R0:W-:Y:S01]  /*16f0*/  STS [R52+-0x400], R63 ;  /* 0xfffc003f34007388 */ /* 0x0041e20000000800 */
[----:B------:R-:W-:Y:S05]  /*1700*/  BRA `(.L_x_9) ;  /* 0x0000000000347947 */ /* 0x000fea0003800000 */
.L_x_11:
        /* <DEDUP_REMOVED lines=10> */
[----:B---3--:R3:W-:Y:S04]  /*17b0*/  STS [R47+0x400], R58 ;  /* 0x0004003a2f007388 */ /* 0x0087e80000000800 */
[----:B----4-:R3:W-:Y:S04]  /*17c0*/  STS [R49+0x400], R60 ;  /* 0x0004003c31007388 */ /* 0x0107e80000000800 */
[----:B--2---:R3:W-:Y:S02]  /*17d0*/  STS [R52+0x400], R63 ;  /* 0x0004003f34007388 */ /* 0x0047e40000000800 */
.L_x_9:
[----:B------:R-:W-:Y:S05]  /*17e0*/  BSYNC.RECONVERGENT B0 ;  /* 0x0000000000007941 */ /* 0x000fea0003800200 */
.L_x_7:
[----:B------:R-:W-:Y:S06]  /*17f0*/  BAR.SYNC.DEFER_BLOCKING 0x0 ;  /* 0x0000000000007b1d */ /* 0x000fec0000010000 */
[----:B------:R-:W-:Y:S04]  /*1800*/  BSSY.RECONVERGENT B0, `(.L_x_12) ;  /* 0x0000169000007945 */ /* 0x000fe80003800200 */
[----:B------:R-:W-:Y:S05]  /*1810*/  @!P1 BRA `(.L_x_13) ;  /* 0x00000014009c9947 */ /* 0x000fea0003800000 */
[----:B01-34-:R-:W0:Y:S01]  /*1820*/  LDC.64 R62, c[0x0][0x388] ;  /* 0x0000e200ff3e7b82 */ /* 0x01be220000000a00 */
[----:B------:R-:W-:Y:S04]  /*1830*/  LDS R66, [R46+0x180] ;  /* 0x000180002e427984 */ /* 0x000fe80000000800 */
[----:B------:R-:W1:Y:S03]  /*1840*/  LDS R71, [R49+0x180] ;  /* 0x0001800031477984 */ /* 0x000e660000000800 */
[----:B------:R-:W2:Y:S01]  /*1850*/  LDC.64 R58, c[0x0][0x380] ;  /* 0x0000e000ff3a7b82 */ /* 0x000ea20000000a00 */
[----:B------:R-:W-:Y:S04]  /*1860*/  LDS R100, [R46+0x100] ;  /* 0x000100002e647984 */ /* 0x000fe80000000800 */
[----:B------:R-:W3:Y:S03]  /*1870*/  LDS R77, [R49+0x100] ;  /* 0x00010000314d7984 */ /* 0x000ee60000000800 */
[----:B------:R-:W4:Y:S01]  /*1880*/  LDC.64 R60, c[0x0][0x390] ;  /* 0x0000e400ff3c7b82 */ /* 0x000f220000000a00 */
[----:B------:R-:W-:Y:S04]  /*1890*/  LDS R86, [R46+0x280] ;  /* 0x000280002e567984 */ /* 0x000fe80000000800 */
[----:B------:R-:W3:Y:S01]  /*18a0*/  LDS R73, [R49+0x280] ;  /* 0x0002800031497984 */ /* 0x000ee20000000800 */
[----:B0-----:R-:W-:-:S03]  /*18b0*/  IMAD.WIDE R62, R54, 0x4, R62 ;  /* 0x00000004363e7825 */ /* 0x001fc600078e023e */
[----:B------:R-:W-:Y:S04]  /*18c0*/  LDS R82, [R46+0x300] ;  /* 0x000300002e527984 */ /* 0x000fe80000000800 */
[----:B------:R-:W3:Y:S01]  /*18d0*/  LDG.E R65, desc[UR12][R62.64] ;  /* 0x0000000c3e417981 */ /* 0x000ee2000c1e1900 */
[----:B--2---:R-:W-:-:S03]  /*18e0*/  IMAD.WIDE R58, R54, 0x4, R58 ;  /* 0x00000004363a7825 */ /* 0x004fc600078e023a */
[----:B------:R-:W0:Y:S04]  /*18f0*/  LDS R75, [R49+0x300] ;  /* 0x00030000314b7984 */ /* 0x000e280000000800 */
[----:B------:R-:W2:Y:S01]  /*1900*/  LDG.E R64, desc[UR12][R58.64] ;  /* 0x0000000c3a407981 */ /* 0x000ea2000c1e1900 */
[-C--:B-----5:R-:W-:Y:S01]  /*1910*/  FMUL R67, R21, R32.reuse ;  /* 0x0000002015437220 */ /* 0x0a0fe20000400000 */
[----:B------:R-:W-:Y:S01]  /*1920*/  FMUL R84, R14, R32 ;  /* 0x000000200e547220 */ /* 0x000fe20000400000 */
[-C--:B------:R-:W-:Y:S01]  /*1930*/  FMUL R80, R20, R33.reuse ;  /* 0x0000002114507220 */ /* 0x080fe20000400000 */
[----:B------:R-:W-:Y:S01]  /*1940*/  FMUL R79, R13, R33 ;  /* 0x000000210d4f7220 */ /* 0x000fe20000400000 */
[-C--:B------:R-:W-:Y:S01]  /*1950*/  FFMA R67, R18, R35.reuse, -R67 ;  /* 0x0000002312437223 */ /* 0x080fe20000000843 */
[----:B------:R-:W-:Y:S01]  /*1960*/  FFMA R84, R11, R35, -R84 ;  /* 0x000000230b547223 */ /* 0x000fe20000000854 */
[-C--:B------:R-:W-:Y:S01]  /*1970*/  FFMA R80, R19, R36.reuse, -R80 ;  /* 0x0000002413507223 */ /* 0x080fe20000000850 */
[-C--:B------:R-:W-:Y:S01]  /*1980*/  FMUL R83, R15, R31.reuse ;  /* 0x0000001f0f537220 */ /* 0x080fe20000400000 */
[----:B------:R-:W-:Y:S01]  /*1990*/  FMUL R67, R67, 0.20000000298023223877 ;  /* 0x3e4ccccd43437820 */ /* 0x000fe20000400000 */
[----:B------:R-:W-:Y:S01]  /*19a0*/  FFMA R79, R12, R36, -R79 ;  /* 0x000000240c4f7223 */ /* 0x000fe2000000084f */
[----:B------:R-:W-:Y:S01]  /*19b0*/  FMUL R84, R84, 0.20000000298023223877 ;  /* 0x3e4ccccd54547820 */ /* 0x000fe20000400000 */
[----:B------:R-:W-:Y:S01]  /*19c0*/  LDS R95, [R46+0x80] ;  /* 0x000080002e5f7984 */ /* 0x000fe20000000800 */
[----:B------:R-:W-:Y:S01]  /*19d0*/  FFMA R67, R80, 0.80000001192092895508, -R67 ;  /* 0x3f4ccccd50437823 */ /* 0x000fe20000000843 */
[----:B------:R-:W-:Y:S01]  /*19e0*/  FMUL R80, R22, R31 ;  /* 0x0000001f16507220 */ /* 0x000fe20000400000 */
[----:B------:R-:W-:Y:S01]  /*19f0*/  FFMA R88, R10, R38, -R83 ;  /* 0x000000260a587223 */ /* 0x000fe20000000853 */
[----:B------:R-:W0:Y:S01]  /*1a00*/  LDS R102, [R49+0x80] ;  /* 0x0000800031667984 */ /* 0x000e220000000800 */
[----:B------:R-:W-:-:S03]  /*1a10*/  FFMA R79, R79, 0.80000001192092895508, -R84 ;  /* 0x3f4ccccd4f4f7823 */ /* 0x000fc60000000854 */
[----:B------:R-:W-:Y:S01]  /*1a20*/  LDS R81, [R46] ;  /* 0x000000002e517984 */ /* 0x000fe20000000800 */
[----:B------:R-:W-:-:S03]  /*1a30*/  FFMA R80, R17, R38, -R80 ;  /* 0x0000002611507223 */ /* 0x000fc60000000850 */
[----:B------:R-:W0:Y:S01]  /*1a40*/  LDS R96, [R49] ;  /* 0x0000000031607984 */ /* 0x000e220000000800 */
[----:B------:R-:W-:-:S03]  /*1a50*/  FFMA R83, R88, 0.037999998778104782104, R79 ;  /* 0x3d1ba5e358537823 */ /* 0x000fc6000000004f */
[----:B------:R-:W-:Y:S04]  /*1a60*/  LDS R98, [R46+0x380] ;  /* 0x000380002e627984 */ /* 0x000fe80000000800 */
[----:B------:R-:W0:Y:S01]  /*1a70*/  LDS R97, [R49+0x380] ;  /* 0x0003800031617984 */ /* 0x000e220000000800 */
[----:B------:R-:W-:Y:S01]  /*1a80*/  FFMA R84, R80, 0.037999998778104782104, R67 ;  /* 0x3d1ba5e350547823 */ /* 0x000fe20000000043 */
[----:B----4-:R-:W-:Y:S02]  /*1a90*/  IMAD.WIDE R60, R54, 0x4, R60 ;  /* 0x00000004363c7825 */ /* 0x010fe400078e023c */
[----:B------:R-:W-:Y:S04]  /*1aa0*/  LDS R94, [R46+0x400] ;  /* 0x000400002e5e7984 */ /* 0x000fe80000000800 */
[----:B------:R-:W4:Y:S01]  /*1ab0*/  LDS R91, [R49+0x400] ;  /* 0x00040000315b7984 */ /* 0x000f220000000800 */
[----:B-1----:R-:W-:-:S03]  /*1ac0*/  FMUL R67, R66, R71 ;  /* 0x0000004742437220 */ /* 0x002fc60000400000 */
[----:B------:R-:W-:Y:S04]  /*1ad0*/  LDS R88, [R46+0x208] ;  /* 0x000208002e587984 */ /* 0x000fe80000000800 */
[----:B------:R-:W1:Y:S04]  /*1ae0*/  LDS R85, [R46+0x1f8] ;  /* 0x0001f8002e557984 */ /* 0x000e680000000800 */
[----:B------:R-:W1:Y:S01]  /*1af0*/  LDS R112, [R47+0x1f8] ;  /* 0x0001f8002f707984 */ /* 0x000e620000000800 */
[----:B---3--:R-:W-:-:S03]  /*1b00*/  FMUL R79, R100, R77 ;  /* 0x0000004d644f7220 */ /* 0x008fc60000400000 */
[----:B------:R-:W-:Y:S01]  /*1b10*/  LDS R92, [R46+0x1fc] ;  /* 0x0001fc002e5c7984 */ /* 0x000fe20000000800 */
[----:B------:R-:W-:-:S03]  /*1b20*/  FFMA R100, R86, R73, -R67 ;  /* 0x0000004956647223 */ /* 0x000fc60000000843 */
[----:B------:R-:W3:Y:S04]  /*1b30*/  LDS R109, [R47+0x1fc] ;  /* 0x0001fc002f6d7984 */ /* 0x000ee80000000800 */
[----:B------:R-:W-:Y:S04]  /*1b40*/  LDS R66, [R46+0x1f4] ;  /* 0x0001f4002e427984 */ /* 0x000fe80000000800 */
[----:B------:R-:W3:Y:S04]  /*1b50*/  LDS R110, [R47+0x1f4] ;  /* 0x0001f4002f6e7984 */ /* 0x000ee80000000800 */
[----:B------:R-:W3:Y:S04]  /*1b60*/  LDS R87, [R47+0x208] ;  /* 0x000208002f577984 */ /* 0x000ee80000000800 */
[----:B------:R-:W-:Y:S04]  /*1b70*/  LDS R80, [R52+0x208] ;  /* 0x0002080034507984 */ /* 0x000fe80000000800 */
[----:B------:R-:W3:Y:S04]  /*1b80*/  LDS R99, [R52+0x1f8] ;  /* 0x0001f80034637984 */ /* 0x000ee80000000800 */
[----:B------:R-:W3:Y:S04]  /*1b90*/  LDS R90, [R46+0x204] ;  /* 0x000204002e5a7984 */ /* 0x000ee80000000800 */
[----:B------:R-:W3:Y:S04]  /*1ba0*/  LDS R107, [R47+0x204] ;  /* 0x000204002f6b7984 */ /* 0x000ee80000000800 */
[----:B------:R-:W3:Y:S04]  /*1bb0*/  LDS R67, [R46+0x20c] ;  /* 0x00020c002e437984 */ /* 0x000ee80000000800 */
[----:B------:R-:W-:Y:S04]  /*1bc0*/  LDS R114, [R52+0x204] ;  /* 0x0002040034727984 */ /* 0x000fe80000000800 */
[----:B------:R-:W3:Y:S04]  /*1bd0*/  LDS R111, [R52+0x1fc] ;  /* 0x0001fc00346f7984 */ /* 0x000ee80000000800 */
[----:B------:R-:W3:Y:S01]  /*1be0*/  LDS R106, [R47+0x20c] ;  /* 0x00020c002f6a7984 */ /* 0x000ee20000000800 */
[----:B0-----:R-:W-:-:S03]  /*1bf0*/  FFMA R82, R82, R75, -R79 ;  /* 0x0000004b52527223 */ /* 0x001fc6000000084f */
[----:B------:R-:W-:Y:S04]  /*1c00*/  LDS R108, [R52+0x20c] ;  /* 0x00020c00346c7984 */ /* 0x000fe80000000800 */
[----:B------:R-:W0:Y:S01]  /*1c10*/  LDS R93, [R52+0x1f4] ;  /* 0x0001f400345d7984 */ /* 0x000e220000000800 */
[----:B------:R-:W-:-:S03]  /*1c20*/  FMUL R103, R82, 0.20000000298023223877 ;  /* 0x3e4ccccd52677820 */ /* 0x000fc60000400000 */
[----:B------:R-:W-:Y:S04]  /*1c30*/  LDS R79, [R46+0x1f0] ;  /* 0x0001f0002e4f7984 */ /* 0x000fe80000000800 */
[----:B------:R-:W0:Y:S04]  /*1c40*/  LDS R104, [R47+0x1f0] ;  /* 0x0001f0002f687984 */ /* 0x000e280000000800 */
[----:B------:R-:W2:Y:S01]  /*1c50*/  LDG.E R113, desc[UR12][R60.64] ;  /* 0x0000000c3c717981 */ /* 0x000ea2000c1e1900 */
[----:B------:R-:W-:Y:S01]  /*1c60*/  FMUL R95, R95, R102 ;  /* 0x000000665f5f7220 */ /* 0x000fe20000400000 */
[----:B------:R-:W-:Y:S01]  /*1c70*/  FFMA R100, R100, 0.80000001192092895508, -R103 ;  /* 0x3f4ccccd64647823 */ /* 0x000fe20000000867 */
[----:B------:R-:W-:Y:S01]  /*1c80*/  FMUL R103, R81, R96 ;  /* 0x0000006051677220 */ /* 0x000fe20000400000 */
[----:B------:R-:W0:Y:S01]  /*1c90*/  LDS R86, [R46+0x210] ;  /* 0x000210002e567984 */ /* 0x000e220000000800 */
[----:B------:R-:W-:Y:S01]  /*1ca0*/  FFMA R95, R98, R97, -R95 ;  /* 0x00000061625f7223 */ /* 0x000fe2000000085f */
[----:B------:R-:W-:Y:S01]  /*1cb0*/  FMUL R116, R23, R30 ;  /* 0x0000001e17747220 */ /* 0x000fe20000400000 */
[----:B----4-:R-:W-:Y:S01]  /*1cc0*/  FFMA R98, R94, R91, -R103 ;  /* 0x0000005b5e627223 */ /* 0x010fe20000000867 */
[----:B------:R-:W4:Y:S01]  /*1cd0*/  LDS R101, [R47+0x210] ;  /* 0x000210002f657984 */ /* 0x000f220000000800 */
[----:B-1----:R-:W-:Y:S01]  /*1ce0*/  FADD R94, R88, -R85 ;  /* 0x80000055585e7221 */ /* 0x002fe20000000000 */
[----:B------:R-:W-:Y:S01]  /*1cf0*/  FMUL R85, R85, R112 ;  /* 0x0000007055557220 */ /* 0x000fe20000400000 */
[----:B------:R-:W-:Y:S01]  /*1d00*/  FFMA R105, R69, R74, -R116 ;  /* 0x0000004a45697223 */ /* 0x000fe20000000874 */
[----:B------:R-:W-:Y:S01]  /*1d10*/  LDS R82, [R52+0x210] ;  /* 0x0002100034527984 */ /* 0x000fe20000000800 */
[----:B------:R-:W-:Y:S01]  /*1d20*/  FFMA R81, R95, 0.037999998778104782104, R100 ;  /* 0x3d1ba5e35f517823 */ /* 0x000fe20000000064 */
[----:B---3--:R-:W-:Y:S01]  /*1d30*/  FMUL R103, R92, R109 ;  /* 0x0000006d5c677220 */ /* 0x008fe20000400000 */
[----:B------:R-:W-:Y:S01]  /*1d40*/  FMUL R95, R94, 0.20000000298023223877 ;  /* 0x3e4ccccd5e5f7820 */ /* 0x000fe20000400000 */
[----:B------:R-:W1:Y:S01]  /*1d50*/  LDS R89, [R52+0x1f0] ;  /* 0x0001f00034597984 */ /* 0x000e620000000800 */
[----:B------:R-:W-:Y:S01]  /*1d60*/  FMUL R100, R66, R110 ;  /* 0x0000006e42647220 */ /* 0x000fe20000400000 */
[----:B------:R-:W-:Y:S01]  /*1d70*/  FFMA R85, R88, R87, -R85 ;  /* 0x0000005758557223 */ /* 0x000fe20000000855 */
[----:B------:R-:W-:Y:S01]  /*1d80*/  FADD R88, R80, -R99 ;  /* 0x8000006350587221 */ /* 0x000fe20000000000 */
[----:B------:R-:W-:Y:S01]  /*1d90*/  LDS R94, [R45+0x100] ;  /* 0x000100002d5e7984 */ /* 0x000fe20000000800 */
[----:B------:R-:W-:Y:S01]  /*1da0*/  FFMA R84, R105, -0.0035000001080334186554, R84 ;  /* 0xbb65604269547823 */ /* 0x000fe20000000054 */
[----:B------:R-:W-:Y:S01]  /*1db0*/  FFMA R81, R98, -0.0035000001080334186554, R81 ;  /* 0xbb65604262517823 */ /* 0x000fe20000000051 */
[C---:B------:R-:W-:Y:S01]  /*1dc0*/  FADD R92, R90.reuse, -R92 ;  /* 0x8000005c5a5c7221 */ /* 0x040fe20000000000 */
[----:B------:R-:W-:Y:S01]  /*1dd0*/  FFMA R103, R90, R107, -R103 ;  /* 0x0000006b5a677223 */ /* 0x000fe20000000867 */
[C---:B------:R-:W-:Y:S01]  /*1de0*/  FADD R105, R67.reuse, -R66 ;  /* 0x8000004243697221 */ /* 0x040fe20000000000 */
[----:B------:R-:W-:Y:S01]  /*1df0*/  FADD R90, R114, -R111 ;  /* 0x8000006f725a7221 */ /* 0x000fe20000000000 */
[----:B------:R-:W-:Y:S01]  /*1e00*/  LDS R98, [R45+0x300] ;  /* 0x000300002d627984 */ /* 0x000fe20000000800 */
[----:B------:R-:W-:Y:S01]  /*1e10*/  FFMA R67, R67, R106, -R100 ;  /* 0x0000006a43437223 */ /* 0x000fe20000000864 */
[----:B------:R-:W-:Y:S01]  /*1e20*/  FMUL R115, R16, R30 ;  /* 0x0000001e10737220 */ /* 0x000fe20000400000 */
[----:B------:R-:W-:Y:S01]  /*1e30*/  FADD R85, R85, R88 ;  /* 0x0000005855557221 */ /* 0x000fe20000000000 */
[----:B------:R-:W-:Y:S01]  /*1e40*/  LDS R100, [R45+0x180] ;  /* 0x000180002d647984 */ /* 0x000fe20000000800 */
[----:B------:R-:W-:Y:S01]  /*1e50*/  FADD R90, R103, R90 ;  /* 0x0000005a675a7221 */ /* 0x000fe20000000000 */
[----:B------:R-:W-:Y:S01]  /*1e60*/  FFMA R116, R69, R76, -R115 ;  /* 0x0000004c45747223 */ /* 0x000fe20000000873 */
[----:B------:R-:W-:Y:S01]  /*1e70*/  FFMA R92, R92, 0.80000001192092895508, -R95 ;  /* 0x3f4ccccd5c5c7823 */ /* 0x000fe2000000085f */
[----:B------:R-:W-:Y:S01]  /*1e80*/  FMUL R85, R85, 0.20000000298023223877 ;  /* 0x3e4ccccd55557820 */ /* 0x000fe20000400000 */
[----:B------:R-:W-:Y:S01]  /*1e90*/  LDS R103, [R45+0x280] ;  /* 0x000280002d677984 */ /* 0x000fe20000000800 */
[----:B0-----:R-:W-:Y:S01]  /*1ea0*/  FADD R66, R108, -R93 ;  /* 0x8000005d6c427221 */ /* 0x001fe20000000000 */
[----:B------:R-:W-:Y:S01]  /*1eb0*/  FMUL R115, R79, R104 ;  /* 0x000000684f737220 */ /* 0x000fe20000400000 */
[----:B------:R-:W-:Y:S01]  /*1ec0*/  FFMA R85, R90, 0.80000001192092895508, -R85 ;  /* 0x3f4ccccd5a557823 */ /* 0x000fe20000000855 */
[----:B------:R-:W-:Y:S01]  /*1ed0*/  FFMA R105, R105, 0.037999998778104782104, R92 ;  /* 0x3d1ba5e369697823 */ /* 0x000fe2000000005c */
[----:B------:R-:W-:Y:S01]  /*1ee0*/  FADD R66, R67, R66 ;  /* 0x0000004243427221 */ /* 0x000fe20000000000 */
[----:B------:R-:W0:Y:S01]  /*1ef0*/  LDS R95, [R45+0x80] ;  /* 0x000080002d5f7984 */ /* 0x000e220000000800 */
[----:B------:R-:W-:Y:S01]  /*1f00*/  FFMA R83, R116, -0.0035000001080334186554, R83 ;  /* 0xbb65604274537823 */ /* 0x000fe20000000053 */
[----:B------:R-:W-:Y:S01]  /*1f10*/  FADD R116, R86, -R79 ;  /* 0x8000004f56747221 */ /* 0x000fe20000000000 */
[----:B------:R-:W-:Y:S01]  /*1f20*/  FFMA R88, R66, 0.037999998778104782104, R85 ;  /* 0x3d1ba5e342587823 */ /* 0x000fe20000000055 */
[----:B------:R-:W-:Y:S01]  /*1f30*/  LDS R92, [R45+0x380] ;  /* 0x000380002d5c7984 */ /* 0x000fe20000000800 */
[----:B----4-:R-:W-:Y:S01]  /*1f40*/  FFMA R115, R86, R101, -R115 ;  /* 0x0000006556737223 */ /* 0x010fe20000000873 */
[----:B------:R-:W-:-:S02]  /*1f50*/  FFMA R117, R116, -0.0035000001080334186554, R105 ;  /* 0xbb65604274757823 */ /* 0x000fc40000000069 */
[----:B------:R-:W-:Y:S04]  /*1f60*/  LDS R85, [R45+0x1f8] ;  /* 0x0001f8002d557984 */ /* 0x000fe80000000800 */
[----:B------:R-:W-:Y:S01]  /*1f70*/  LDS R66, [R45+0x400] ;  /* 0x000400002d427984 */ /* 0x000fe20000000800 */
[----:B-1----:R-:W-:-:S03]  /*1f80*/  FADD R90, R82, -R89 ;  /* 0x80000059525a7221 */ /* 0x002fc60000000000 */
[----:B------:R-:W-:Y:S01]  /*1f90*/  LDS R67, [R45] ;  /* 0x000000002d437984 */ /* 0x000fe20000000800 */
[----:B------:R-:W-:-:S03]  /*1fa0*/  FADD R115, R115, R90 ;  /* 0x0000005a73737221 */ /* 0x000fc60000000000 */
[----:B------:R-:W-:Y:S01]  /*1fb0*/  LDS R90, [R45+0x208] ;  /* 0x000208002d5a7984 */ /* 0x000fe20000000800 */
[----:B------:R-:W-:-:S03]  /*1fc0*/  FFMA R118, R115, -0.0035000001080334186554, R88 ;  /* 0xbb65604273767823 */ /* 0x000fc60000000058 */
[----:B------:R-:W1:Y:S04]  /*1fd0*/  LDS R88, [R45+0x1fc] ;  /* 0x0001fc002d587984 */ /* 0x000e680000000800 */
[----:B------:R-:W3:Y:S04]  /*1fe0*/  LDS R86, [R45+0x204] ;  /* 0x000204002d567984 */ /* 0x000ee80000000800 */
[----:B------:R-:W4:Y:S04]  /*1ff0*/  LDS R105, [R45+0x1f4] ;  /* 0x0001f4002d697984 */ /* 0x000f280000000800 */
[----:B------:R-:W-:Y:S01]  /*2000*/  LDS R115, [R45+0x20c] ;  /* 0x00020c002d737984 */ /* 0x000fe20000000800 */
[----:B0-----:R-:W-:-:S03]  /*2010*/  FMUL R119, R95, R102 ;  /* 0x000000665f777220 */ /* 0x001fc60000400000 */
[----:B------:R-:W-:Y:S04]  /*2020*/  LDS R116, [R48+0x208] ;  /* 0x0002080030747984 */ /* 0x000fe80000000800 */
[----:B------:R-:W-:Y:S01]  /*2030*/  LDS R120, [R48+0x204] ;  /* 0x0002040030787984 */ /* 0x000fe20000000800 */
[----:B-1----:R-:W-:-:S04]  /*2040*/  FMUL R88, R109, R88 ;  /* 0x000000586d587220 */ /* 0x002fc80000400000 */
[----:B---3--:R-:W-:Y:S02]  /*2050*/  FFMA R86, R107, R86, -R88 ;  /* 0x000000566b567223 */ /* 0x008fe40000000858 */
[----:B------:R-:W0:Y:S01]  /*2060*/  LDS R88, [R48+0x100] ;  /* 0x0001000030587984 */ /* 0x000e220000000800 */
[----:B----4-:R-:W-:Y:S01]  /*2070*/  FMUL R105, R110, R105 ;  /* 0x000000696e697220 */ /* 0x010fe20000400000 */
[----:B0-----:R-:W-:Y:S01]  /*2080*/  FMUL R88, R77, R88 ;  /* 0x000000584d587220 */ /* 0x001fe20000400000 */
[----:B------:R-:W-:Y:S01]  /*2090*/  FFMA R118, -R118, UR4, R65 ;  /* 0x0000000476767c23 */ /* 0x000fe20008000141 */
[----:B------:R-:W-:Y:S01]  /*20a0*/  FMUL R65, R94, R77 ;  /* 0x0000004d5e417220 */ /* 0x000fe20000400000 */
[C---:B------:R-:W-:Y:S02]  /*20b0*/  FADD R94, R98.reuse, -R94 ;  /* 0x8000005e625e7221 */ /* 0x040fe40000000000 */
[----:B------:R-:W-:Y:S01]  /*20c0*/  FFMA R79, -R81, UR5, R118 ;  /* 0x00000005514f7c23 */ /* 0x000fe20008000176 */
[----:B------:R-:W-:Y:S01]  /*20d0*/  FFMA R65, R98, R75, -R65 ;  /* 0x0000004b62417223 */ /* 0x000fe20000000841 */
[----:B------:R-:W-:Y:S01]  /*20e0*/  FMUL R98, R100, R71 ;  /* 0x0000004764627220 */ /* 0x000fe20000400000 */
[----:B------:R-:W-:Y:S01]  /*20f0*/  FADD R100, R103, -R100 ;  /* 0x8000006467647221 */ /* 0x000fe20000000000 */
[----:B------:R-:W-:-:S02]  /*2100*/  FFMA R118, R106, R115, -R105 ;  /* 0x000000736a767223 */ /* 0x000fc40000000869 */
[----:B------:R-:W-:Y:S01]  /*2110*/  FFMA R81, R103, R73, -R98 ;  /* 0x0000004967517223 */ /* 0x000fe20000000862 */
[----:B------:R-:W-:Y:S01]  /*2120*/  FMUL R103, R94, 0.20000000298023223877 ;  /* 0x3e4ccccd5e677820 */ /* 0x000fe20000400000 */
[----:B------:R-:W-:Y:S03]  /*2130*/  LDS R98, [R52+0x100] ;  /* 0x0001000034627984 */ /* 0x000fe60000000800 */
[----:B------:R-:W-:Y:S01]  /*2140*/  FFMA R100, R100, 0.80000001192092895508, -R103 ;  /* 0x3f4ccccd64647823 */ /* 0x000fe20000000867 */
[C---:B------:R-:W-:Y:S01]  /*2150*/  FADD R103, R92.reuse, -R95 ;  /* 0x8000005f5c677221 */ /* 0x040fe20000000000 */
[----:B--2---:R-:W-:Y:S01]  /*2160*/  FFMA R95, -R117, UR4, R64 ;  /* 0x00000004755f7c23 */ /* 0x004fe20008000140 */
[----:B------:R-:W-:Y:S01]  /*2170*/  FFMA R64, R92, R97, -R119 ;  /* 0x000000615c407223 */ /* 0x000fe20000000877 */
[----:B------:R-:W-:Y:S01]  /*2180*/  FMUL R92, R112, R85 ;  /* 0x00000055705c7220 */ /* 0x000fe20000400000 */
[----:B------:R-:W-:Y:S01]  /*2190*/  FFMA R100, R103, 0.037999998778104782104, R100 ;  /* 0x3d1ba5e367647823 */ /* 0x000fe20000000064 */
[C---:B------:R-:W-:Y:S01]  /*21a0*/  FADD R117, R66.reuse, -R67 ;  /* 0x8000004342757221 */ /* 0x040fe20000000000 */
[----:B------:R-:W0:Y:S01]  /*21b0*/  LDS R103, [R52+0x300] ;  /* 0x0003000034677984 */ /* 0x000e220000000800 */
[----:B------:R-:W-:Y:S01]  /*21c0*/  FMUL R67, R67, R96 ;  /* 0x0000006043437220 */ /* 0x000fe20000400000 */
[----:B------:R-:W-:Y:S01]  /*21d0*/  FFMA R90, R87, R90, -R92 ;  /* 0x0000005a575a7223 */ /* 0x000fe2000000085c */
[----:B------:R-:W-:Y:S01]  /*21e0*/  FFMA R100, R117, -0.0035000001080334186554, R100 ;  /* 0xbb65604275647823 */ /* 0x000fe20000000064 */
[----:B------:R-:W-:Y:S01]  /*21f0*/  LDS R94, [R52+0x280] ;  /* 0x00028000345e7984 */ /* 0x000fe20000000800 */
[----:B------:R-:W-:Y:S01]  /*2200*/  FFMA R66, R66, R91, -R67 ;  /* 0x0000005b42427223 */ /* 0x000fe20000000843 */
[----:B------:R-:W-:Y:S01]  /*2210*/  FMUL R117, R90, 0.20000000298023223877 ;  /* 0x3e4ccccd5a757820 */ /* 0x000fe20000400000 */
[----:B------:R-:W-:Y:S01]  /*2220*/  FFMA R85, -R100, UR5, R95 ;  /* 0x0000000564557c23 */ /* 0x000fe2000800015f */
[----:B------:R-:W1:Y:S02]  /*2230*/  LDS R92, [R52+0x180] ;  /* 0x00018000345c7984 */ /* 0x000e640000000800 */
[----:B------:R-:W-:-:S02]  /*2240*/  FFMA R117, R86, 0.80000001192092895508, -R117 ;  /* 0x3f4ccccd56757823 */ /* 0x000fc40000000875 */
[----:B------:R-:W2:Y:S02]  /*2250*/  LDS R67, [R48+0x1f8] ;  /* 0x0001f80030437984 */ /* 0x000ea40000000800 */
[----:B------:R-:W-:Y:S02]  /*2260*/  FFMA R118, R118, 0.037999998778104782104, R117 ;  /* 0x3d1ba5e376767823 */ /* 0x000fe40000000075 */
[----:B------:R-:W-:Y:S04]  /*2270*/  LDS R100, [R52+0x380] ;  /* 0x0003800034647984 */ /* 0x000fe80000000800 */
[----:B------:R-:W3:Y:S04]  /*2280*/  LDS R95, [R52+0x80] ;  /* 0x00008000345f7984 */ /* 0x000ee80000000800 */
[----:B------:R-:W4:Y:S04]  /*2290*/  LDS R86, [R48+0x1fc] ;  /* 0x0001fc0030567984 */ /* 0x000f280000000800 */
[----:B------:R-:W4:Y:S04]  /*22a0*/  LDS R115, [R48+0x1f4] ;  /* 0x0001f40030737984 */ /* 0x000f280000000800 */
[----:B------:R-:W4:Y:S04]  /*22b0*/  LDS R105, [R48+0x20c] ;  /* 0x00020c0030697984 */ /* 0x000f280000000800 */
[----:B------:R-:W4:Y:S01]  /*22c0*/  LDS R90, [R48+0x300] ;  /* 0x00030000305a7984 */ /* 0x000f220000000800 */
[----:B0-----:R-:W-:-:S03]  /*22d0*/  FADD R122, R103, -R98 ;  /* 0x80000062677a7221 */ /* 0x001fc60000000000 */
[----:B------:R-:W-:Y:S01]  /*22e0*/  LDS R119, [R48] ;  /* 0x0000000030777984 */ /* 0x000fe20000000800 */
[----:B------:R-:W-:Y:S01]  /*22f0*/  FADD R65, R65, R122 ;  /* 0x0000007a41417221 */ /* 0x000fe20000000000 */
[----:B-1----:R-:W-:Y:S01]  /*2300*/  FADD R122, R94, -R92 ;  /* 0x8000005c5e7a7221 */ /* 0x002fe20000000000 */
[----:B--2---:R-:W-:-:S03]  /*2310*/  FMUL R124, R112, R67 ;  /* 0x00000043707c7220 */ /* 0x004fc60000400000 */
[----:B------:R-:W-:Y:S01]  /*2320*/  FADD R81, R81, R122 ;  /* 0x0000007a51517221 */ /* 0x000fe20000000000 */
[----:B------:R-:W-:Y:S01]  /*2330*/  FMUL R122, R65, 0.20000000298023223877 ;  /* 0x3e4ccccd417a7820 */ /* 0x000fe20000400000 */
[----:B------:R-:W-:Y:S01]  /*2340*/  LDS R67, [R48+0x80] ;  /* 0x0000800030437984 */ /* 0x000fe20000000800 */
[----:B------:R-:W-:Y:S02]  /*2350*/  FFMA R116, R87, R116, -R124 ;  /* 0x0000007457747223 */ /* 0x000fe4000000087c */
[----:B------:R-:W-:Y:S01]  /*2360*/  FFMA R81, R81, 0.80000001192092895508, -R122 ;  /* 0x3f4ccccd51517823 */ /* 0x000fe2000000087a */
[----:B------:R-:W-:Y:S01]  /*2370*/  LDS R124, [R48+0x280] ;  /* 0x00028000307c7984 */ /* 0x000fe20000000800 */
[----:B---3--:R-:W-:Y:S01]  /*2380*/  FADD R65, R100, -R95 ;  /* 0x8000005f64417221 */ /* 0x008fe20000000000 */
[----:B------:R-:W-:Y:S01]  /*2390*/  FMUL R116, R116, 0.20000000298023223877 ;  /* 0x3e4ccccd74747820 */ /* 0x000fe20000400000 */
[----:B----4-:R-:W-:Y:S02]  /*23a0*/  FMUL R86, R109, R86 ;  /* 0x000000566d567220 */ /* 0x010fe40000400000 */
[----:B------:R-:W-:-:S02]  /*23b0*/  FADD R64, R64, R65 ;  /* 0x0000004140407221 */ /* 0x000fc40000000000 */
[----:B------:R-:W-:Y:S02]  /*23c0*/  FFMA R65, R107, R120, -R86 ;  /* 0x000000786b417223 */ /* 0x000fe40000000856 */
[----:B------:R-:W-:Y:S01]  /*23d0*/  FFMA R86, R64, 0.037999998778104782104, R81 ;  /* 0x3d1ba5e340567823 */ /* 0x000fe20000000051 */
[----:B------:R-:W-:Y:S01]  /*23e0*/  FMUL R115, R110, R115 ;  /* 0x000000736e737220 */ /* 0x000fe20000400000 */
[----:B------:R-:W-:Y:S01]  /*23f0*/  LDS R81, [R45+0x1f0] ;  /* 0x0001f0002d517984 */ /* 0x000fe20000000800 */
[----:B------:R-:W-:Y:S02]  /*2400*/  FFMA R65, R65, 0.80000001192092895508, -R116 ;  /* 0x3f4ccccd41417823 */ /* 0x000fe40000000874 */
[----:B------:R-:W-:Y:S01]  /*2410*/  FFMA R122, R106, R105, -R115 ;  /* 0x000000696a7a7223 */ /* 0x000fe20000000873 */
[----:B------:R-:W0:Y:S01]  /*2420*/  LDS R116, [R48+0x180] ;  /* 0x0001800030747984 */ /* 0x000e220000000800 */
[----:B------:R-:W-:Y:S02]  /*2430*/  FFMA R117, R75, R90, -R88 ;  /* 0x0000005a4b757223 */ /* 0x000fe40000000858 */
[----:B------:R-:W-:Y:S01]  /*2440*/  FFMA R65, R122, 0.037999998778104782104, R65 ;  /* 0x3d1ba5e37a417823 */ /* 0x000fe20000000041 */
[----:B------:R-:W1:Y:S01]  /*2450*/  LDS R120, [R45+0x210] ;  /* 0x000210002d787984 */ /* 0x000e620000000800 */
[----:B------:R-:W-:-:S03]  /*2460*/  FMUL R117, R117, 0.20000000298023223877 ;  /* 0x3e4ccccd75757820 */ /* 0x000fc60000400000 */
[----:B------:R-:W2:Y:S04]  /*2470*/  LDS R115, [R48+0x1f0] ;  /* 0x0001f00030737984 */ /* 0x000ea80000000800 */
[----:B------:R-:W-:Y:S04]  /*2480*/  LDS R90, [R52+0x400] ;  /* 0x00040000345a7984 */ /* 0x000fe80000000800 */
[----:B------:R-:W3:Y:S04]  /*2490*/  LDS R105, [R52] ;  /* 0x0000000034697984 */ /* 0x000ee80000000800 */
[----:B------:R-:W4:Y:S04]  /*24a0*/  LDS R64, [R48+0x380] ;  /* 0x0003800030407984 */ /* 0x000f280000000800 */
[----:B------:R-:W4:Y:S01]  /*24b0*/  LDS R88, [R48+0x210] ;  /* 0x0002100030587984 */ /* 0x000f220000000800 */
[----:B0-----:R-:W-:-:S04]  /*24c0*/  FMUL R116, R71, R116 ;  /* 0x0000007447747220 */ /* 0x001fc80000400000 */
[----:B------:R-:W-:Y:S01]  /*24d0*/  FFMA R124, R73, R124, -R116 ;  /* 0x0000007c497c7223 */ /* 0x000fe20000000874 */
[----:B------:R-:W-:-:S03]  /*24e0*/  FMUL R116, R104, R81 ;  /* 0x0000005168747220 */ /* 0x000fc60000400000 */
[----:B------:R-:W-:Y:S01]  /*24f0*/  FFMA R81, R124, 0.80000001192092895508, -R117 ;  /* 0x3f4ccccd7c517823 */ /* 0x000fe20000000875 */
[----:B-1----:R-:W-:Y:S01]  /*2500*/  FFMA R117, R101, R120, -R116 ;  /* 0x0000007865757223 */ /* 0x002fe20000000874 */
[----:B------:R-:W-:Y:S01]  /*2510*/  FMUL R120, R102, R67 ;  /* 0x0000004366787220 */ /* 0x000fe20000400000 */
[----:B--2---:R-:W-:Y:S02]  /*2520*/  FMUL R116, R104, R115 ;  /* 0x0000007368747220 */ /* 0x004fe40000400000 */
[----:B------:R-:W-:Y:S01]  /*2530*/  FFMA R118, R117, -0.0035000001080334186554, R118 ;  /* 0xbb65604275767823 */ /* 0x000fe20000000076 */
[----:B---3--:R-:W-:Y:S01]  /*2540*/  FADD R115, R90, -R105 ;  /* 0x800000695a737221 */ /* 0x008fe20000000000 */
[----:B----4-:R-:W-:-:S03]  /*2550*/  FFMA R64, R97, R64, -R120 ;  /* 0x0000004061407223 */ /* 0x010fc60000000878 */
[----:B------:R-:W-:Y:S01]  /*2560*/  FADD R115, R66, R115 ;  /* 0x0000007342737221 */ /* 0x000fe20000000000 */
[----:B------:R-:W-:Y:S01]  /*2570*/  FFMA R88, R101, R88, -R116 ;  /* 0x0000005865587223 */ /* 0x000fe20000000874 */
[----:B------:R-:W-:Y:S01]  /*2580*/  FFMA R81, R64, 0.037999998778104782104, R81 ;  /* 0x3d1ba5e340517823 */ /* 0x000fe20000000051 */
[----:B------:R-:W0:Y:S01]  /*2590*/  LDC.64 R66, c[0x0][0x398] ;  /* 0x0000e600ff427b82 */ /* 0x000e220000000a00 */
[----:B------:R-:W-:Y:S01]  /*25a0*/  FFMA R86, R115, -0.0035000001080334186554, R86 ;  /* 0xbb65604273567823 */ /* 0x000fe20000000056 */
[----:B------:R-:W-:Y:S01]  /*25b0*/  FFMA R88, R88, -0.0035000001080334186554, R65 ;  /* 0xbb65604258587823 */ /* 0x000fe20000000041 */
[----:B------:R-:W-:Y:S01]  /*25c0*/  FADD R115, R4, -R7 ;  /* 0x8000000704737221 */ /* 0x000fe20000000000 */
[----:B------:R-:W-:Y:S01]  /*25d0*/  FFMA R113, -R118, UR4, R113 ;  /* 0x0000000476717c23 */ /* 0x000fe20008000171 */
[----:B------:R-:W-:Y:S01]  /*25e0*/  FADD R122, -R42, R41 ;  /* 0x000000292a7a7221 */ /* 0x000fe20000000100 */
[----:B------:R-:W-:Y:S01]  /*25f0*/  FMUL R124, R109, R111 ;  /* 0x0000006f6d7c7220 */ /* 0x000fe20000400000 */
[----:B------:R-:W-:Y:S01]  /*2600*/  FMUL R116, R115, 0.20000000298023223877 ;  /* 0x3e4ccccd73747820 */ /* 0x000fe20000400000 */
[----:B------:R-:W1:Y:S01]  /*2610*/  LDC.64 R64, c[0x0][0x3a0] ;  /* 0x0000e800ff407b82 */ /* 0x000e620000000a00 */
[----:B------:R-:W-:Y:S01]  /*2620*/  FADD R115, R5, -R6 ;  /* 0x8000000605737221 */ /* 0x000fe20000000000 */
[----:B------:R-:W2:Y:S03]  /*2630*/  LDS R120, [R48+0x400] ;  /* 0x0004000030787984 */ /* 0x000ea60000000800 */
[----:B------:R-:W-:Y:S01]  /*2640*/  FFMA R115, R115, 0.80000001192092895508, -R116 ;  /* 0x3f4ccccd73737823 */ /* 0x000fe20000000874 */
[----:B------:R-:W-:Y:S01]  /*2650*/  FADD R116, R3, -R8 ;  /* 0x8000000803747221 */ /* 0x000fe20000000000 */
[----:B0-----:R-:W-:-:S04]  /*2660*/  IMAD.WIDE R66, R54, 0x4, R66 ;  /* 0x0000000436427825 */ /* 0x001fc800078e0242 */
[----:B------:R-:W-:Y:S01]  /*2670*/  FFMA R116, R116, 0.037999998778104782104, R115 ;  /* 0x3d1ba5e374747823 */ /* 0x000fe20000000073 */
[----:B------:R-:W-:Y:S01]  /*2680*/  FADD R115, -R9, R78 ;  /* 0x0000004e09737221 */ /* 0x000fe20000000100 */
[----:B------:R-:W-:Y:S01]  /*2690*/  FMUL R118, R6, R33 ;  /* 0x0000002106767220 */ /* 0x000fe20000400000 */
[----:B------:R-:W0:Y:S02]  /*26a0*/  LDS R111, [R50+0x1f4] ;  /* 0x0001f400326f7984 */ /* 0x000e240000000800 */
[----:B------:R-:W-:Y:S01]  /*26b0*/  FFMA R116, R115, -0.0035000001080334186554, R116 ;  /* 0xbb65604273747823 */ /* 0x000fe20000000074 */
[----:B-1----:R-:W-:Y:S01]  /*26c0*/  IMAD.WIDE R64, R54, 0x4, R64 ;  /* 0x0000000436407825 */ /* 0x002fe200078e0240 */
[----:B------:R-:W3:Y:S04]  /*26d0*/  LDG.E R117, desc[UR12][R66.64] ;  /* 0x0000000c42757981 */ /* 0x000ee8000c1e1900 */
[----:B------:R-:W4:Y:S01]  /*26e0*/  LDG.E R115, desc[UR12][R64.64] ;  /* 0x0000000c40737981 */ /* 0x000f22000c1e1900 */
[----:B------:R-:W-:Y:S01]  /*26f0*/  FFMA R121, R5, R36, -R118 ;  /* 0x0000002405797223 */ /* 0x000fe20000000876 */
[----:B------:R-:W-:Y:S01]  /*2700*/  FMUL R118, R96, R119 ;  /* 0x0000007760767220 */ /* 0x000fe20000400000 */
[----:B------:R-:W-:Y:S01]  /*2710*/  FFMA R114, R107, R114, -R124 ;  /* 0x000000726b727223 */ /* 0x000fe2000000087c */
[----:B------:R-:W-:Y:S01]  /*2720*/  FMUL R93, R110, R93 ;  /* 0x0000005d6e5d7220 */ /* 0x000fe20000400000 */
[----:B------:R-:W-:Y:S01]  /*2730*/  FADD R119, R121, R122 ;  /* 0x0000007a79777221 */ /* 0x000fe20000000000 */
[----:B------:R-:W-:Y:S01]  /*2740*/  FMUL R121, R7, R32 ;  /* 0x0000002007797220 */ /* 0x000fe20000400000 */
[----:B------:R-:W1:Y:S01]  /*2750*/  LDS R122, [R50+0x1fc] ;  /* 0x0001fc00327a7984 */ /* 0x000e620000000800 */
[----:B------:R-:W-:Y:S01]  /*2760*/  FFMA R108, R106, R108, -R93 ;  /* 0x0000006c6a6c7223 */ /* 0x000fe2000000085d */
[----:B------:R-:W-:Y:S01]  /*2770*/  FMUL R98, R77, R98 ;  /* 0x000000624d627220 */ /* 0x000fe20000400000 */
[----:B------:R-:W-:Y:S01]  /*2780*/  FFMA R121, R4, R35, -R121 ;  /* 0x0000002304797223 */ /* 0x000fe20000000879 */
[----:B------:R-:W-:Y:S01]  /*2790*/  FMUL R92, R71, R92 ;  /* 0x0000005c475c7220 */ /* 0x000fe20000400000 */
[----:B------:R-:W-:Y:S01]  /*27a0*/  FFMA R86, -R86, UR5, R113 ;  /* 0x0000000556567c23 */ /* 0x000fe20008000171 */
[----:B--2---:R-:W-:Y:S01]  /*27b0*/  FFMA R118, R91, R120, -R118 ;  /* 0x000000785b767223 */ /* 0x004fe20000000876 */
[----:B------:R-:W-:Y:S01]  /*27c0*/  FADD R120, -R39, R44 ;  /* 0x0000002c27787221 */ /* 0x000fe20000000100 */
[----:B------:R-:W-:Y:S01]  /*27d0*/  FFMA R103, R75, R103, -R98 ;  /* 0x000000674b677223 */ /* 0x000fe20000000862 */
[----:B------:R-:W-:Y:S01]  /*27e0*/  FFMA R94, R73, R94, -R92 ;  /* 0x0000005e495e7223 */ /* 0x000fe2000000085c */
[----:B------:R-:W-:Y:S01]  /*27f0*/  FMUL R92, R102, R95 ;  /* 0x0000005f665c7220 */ /* 0x000fe20000400000 */
[----:B------:R-:W-:Y:S01]  /*2800*/  FADD R120, R121, R120 ;  /* 0x0000007879787221 */ /* 0x000fe20000000000 */
[----:B------:R-:W-:Y:S01]  /*2810*/  FADD R121, -R40, R43 ;  /* 0x0000002b28797221 */ /* 0x000fe20000000100 */
[----:B------:R-:W-:Y:S01]  /*2820*/  FFMA R81, R118, -0.0035000001080334186554, R81 ;  /* 0xbb65604276517823 */ /* 0x000fe20000000051 */
[----:B------:R-:W-:Y:S01]  /*2830*/  FFMA R100, R97, R100, -R92 ;  /* 0x0000006461647223 */ /* 0x000fe2000000085c */
[----:B------:R-:W-:Y:S01]  /*2840*/  FMUL R120, R120, 0.20000000298023223877 ;  /* 0x3e4ccccd78787820 */ /* 0x000fe20000400000 */
[----:B------:R-:W-:Y:S01]  /*2850*/  FMUL R92, R96, R105 ;  /* 0x00000069605c7220 */ /* 0x000fe20000400000 */
[----:B------:R-:W-:Y:S01]  /*2860*/  FFMA R85, -R116, UR6, R85 ;  /* 0x0000000674557c23 */ /* 0x000fe20008000155 */
[----:B------:R-:W-:Y:S01]  /*2870*/  FFMA R79, -R84, UR6, R79 ;  /* 0x00000006544f7c23 */ /* 0x000fe2000800014f */
[----:B------:R-:W-:Y:S01]  /*2880*/  FFMA R119, R119, 0.80000001192092895508, -R120 ;  /* 0x3f4ccccd77777823 */ /* 0x000fe20000000878 */
[----:B------:R-:W-:Y:S01]  /*2890*/  FMUL R120, R8, R31 ;  /* 0x0000001f08787220 */ /* 0x000fe20000400000 */
[----:B------:R-:W-:Y:S01]  /*28a0*/  FFMA R90, R91, R90, -R92 ;  /* 0x0000005a5b5a7223 */ /* 0x000fe2000000085c */
[----:B------:R-:W-:Y:S01]  /*28b0*/  FFMA R83, -R83, UR6, R86 ;  /* 0x0000000653537c23 */ /* 0x000fe20008000156 */
[----:B------:R-:W-:Y:S01]  /*28c0*/  STG.E desc[UR12][R58.64], R85 ;  /* 0x000000553a007986 */ /* 0x000fe2000c10190c */
[----:B0-----:R-:W-:Y:S01]  /*28d0*/  FMUL R110, R110, R111 ;  /* 0x0000006f6e6e7220 */ /* 0x001fe20000400000 */
[----:B------:R-:W-:Y:S01]  /*28e0*/  FFMA R120, R3, R38, -R120 ;  /* 0x0000002603787223 */ /* 0x000fe20000000878 */
[----:B------:R-:W-:Y:S01]  /*28f0*/  FMUL R111, R31, R40 ;  /* 0x000000281f6f7220 */ /* 0x000fe20000400000 */
[----:B------:R-:W-:Y:S02]  /*2900*/  STG.E desc[UR12][R62.64], R79 ;  /* 0x0000004f3e007986 */ /* 0x000fe4000c10190c */
[----:B------:R-:W-:Y:S01]  /*2910*/  FADD R120, R120, R121 ;  /* 0x0000007978787221 */ /* 0x000fe20000000000 */
[----:B------:R-:W-:Y:S01]  /*2920*/  FADD R121, -R37, R70 ;  /* 0x0000004625797221 */ /* 0x000fe20000000100 */
[----:B------:R-:W-:Y:S01]  /*2930*/  FFMA R111, R38, R43, -R111 ;  /* 0x0000002b266f7223 */ /* 0x000fe2000000086f */
[----:B------:R-:W-:Y:S01]  /*2940*/  STG.E desc[UR12][R60.64], R83 ;  /* 0x000000533c007986 */ /* 0x000fe2000c10190c */
[----:B------:R-:W-:Y:S01]  /*2950*/  FFMA R119, R120, 0.037999998778104782104, R119 ;  /* 0x3d1ba5e378777823 */ /* 0x000fe20000000077 */
[----:B------:R-:W-:-:S04]  /*2960*/  FMUL R120, R9, R30 ;  /* 0x0000001e09787220 */ /* 0x000fc80000400000 */
[----:B------:R-:W-:Y:S01]  /*2970*/  FFMA R120, R69, R78, -R120 ;  /* 0x0000004e45787223 */ /* 0x000fe20000000878 */
[----:B-1----:R-:W-:Y:S02]  /*2980*/  FMUL R124, R109, R122 ;  /* 0x0000007a6d7c7220 */ /* 0x002fe40000400000 */
[----:B------:R-:W0:Y:S01]  /*2990*/  LDS R122, [R50+0x204] ;  /* 0x00020400327a7984 */ /* 0x000e220000000800 */
[----:B------:R-:W-:-:S03]  /*29a0*/  FADD R120, R120, R121 ;  /* 0x0000007978787221 */ /* 0x000fc60000000000 */
[----:B------:R-:W1:Y:S01]  /*29b0*/  LDS R109, [R50+0x1f8] ;  /* 0x0001f800326d7984 */ /* 0x000e620000000800 */
[----:B------:R-:W-:-:S03]  /*29c0*/  FFMA R119, R120, -0.0035000001080334186554, R119 ;  /* 0xbb65604278777823 */ /* 0x000fc60000000077 */
[----:B------:R-:W-:Y:S01]  /*29d0*/  LDS R120, [R50+0x380] ;  /* 0x0003800032787984 */ /* 0x000fe20000000800 */
[----:B0-----:R-:W-:Y:S01]  /*29e0*/  FFMA R107, R107, R122, -R124 ;  /* 0x0000007a6b6b7223 */ /* 0x001fe2000000087c */
[C---:B------:R-:W-:Y:S02]  /*29f0*/  FMUL R122, R112.reuse, R99 ;  /* 0x00000063707a7220 */ /* 0x040fe40000400000 */
[----:B------:R-:W-:Y:S01]  /*2a00*/  LDS R124, [R50+0x280] ;  /* 0x00028000327c7984 */ /* 0x000fe20000000800 */
[----:B-1----:R-:W-:Y:S01]  /*2a10*/  FMUL R109, R112, R109 ;  /* 0x0000006d706d7220 */ /* 0x002fe20000400000 */
[----:B------:R-:W-:Y:S02]  /*2a20*/  FFMA R80, R87, R80, -R122 ;  /* 0x0000005057507223 */ /* 0x000fe4000000087a */
[----:B------:R-:W0:Y:S01]  /*2a30*/  LDS R99, [R50+0x20c] ;  /* 0x00020c0032637984 */ /* 0x000e220000000800 */
[----:B------:R-:W-:Y:S01]  /*2a40*/  FMUL R122, R24, R31 ;  /* 0x0000001f187a7220 */ /* 0x000fe20000400000 */
[----:B------:R-:W-:-:S02]  /*2a50*/  FADD R107, R107, R114 ;  /* 0x000000726b6b7221 */ /* 0x000fc40000000000 */
[----:B------:R-:W1:Y:S01]  /*2a60*/  LDS R112, [R50+0x208] ;  /* 0x0002080032707984 */ /* 0x000e620000000800 */
[----:B------:R-:W-:-:S04]  /*2a70*/  FFMA R122, R29, R38, -R122 ;  /* 0x000000261d7a7223 */ /* 0x000fc8000000087a */
[----:B------:R-:W-:Y:S01]  /*2a80*/  FADD R122, R122, R111 ;  /* 0x0000006f7a7a7221 */ /* 0x000fe20000000000 */
[----:B0-----:R-:W-:Y:S01]  /*2a90*/  FFMA R93, R106, R99, -R110 ;  /* 0x000000636a5d7223 */ /* 0x001fe2000000086e */
[----:B------:R-:W-:Y:S01]  /*2aa0*/  FMUL R99, R25, R32 ;  /* 0x0000002019637220 */ /* 0x000fe20000400000 */
[----:B------:R-:W0:Y:S01]  /*2ab0*/  LDS R110, [R50+0x100] ;  /* 0x00010000326e7984 */ /* 0x000e220000000800 */
[----:B-1----:R-:W-:Y:S01]  /*2ac0*/  FFMA R87, R87, R112, -R109 ;  /* 0x0000007057577223 */ /* 0x002fe2000000086d */
[----:B------:R-:W-:Y:S02]  /*2ad0*/  FMUL R112, R32, R39 ;  /* 0x0000002720707220 */ /* 0x000fe40000400000 */
[----:B------:R-:W1:Y:S01]  /*2ae0*/  LDS R106, [R50+0x300] ;  /* 0x00030000326a7984 */ /* 0x000e620000000800 */
[----:B------:R-:W-:Y:S01]  /*2af0*/  FFMA R99, R28, R35, -R99 ;  /* 0x000000231c637223 */ /* 0x000fe20000000863 */
[----:B------:R-:W-:Y:S01]  /*2b00*/  FMUL R109, R33, R42 ;  /* 0x0000002a216d7220 */ /* 0x000fe20000400000 */
[----:B------:R-:W-:Y:S01]  /*2b10*/  FFMA R112, R35, R44, -R112 ;  /* 0x0000002c23707223 */ /* 0x000fe20000000870 */
[----:B------:R-:W-:Y:S01]  /*2b20*/  FADD R80, R87, R80 ;  /* 0x0000005057507221 */ /* 0x000fe20000000000 */
[----:B------:R-:W-:Y:S01]  /*2b30*/  FADD R93, R93, R108 ;  /* 0x0000006c5d5d7221 */ /* 0x000fe20000000000 */
[----:B------:R-:W-:Y:S01]  /*2b40*/  FFMA R109, R36, R41, -R109 ;  /* 0x00000029246d7223 */ /* 0x000fe2000000086d */
[----:B------:R-:W-:Y:S01]  /*2b50*/  FADD R99, R99, R112 ;  /* 0x0000007063637221 */ /* 0x000fe20000000000 */
[----:B------:R-:W-:Y:S01]  /*2b60*/  FMUL R112, R26, R33 ;  /* 0x000000211a707220 */ /* 0x000fe20000400000 */
[----:B------:R-:W-:-:S03]  /*2b70*/  FMUL R80, R80, 0.20000000298023223877 ;  /* 0x3e4ccccd50507820 */ /* 0x000fc60000400000 */
[----:B------:R-:W-:Y:S01]  /*2b80*/  FFMA R112, R27, R36, -R112 ;  /* 0x000000241b707223 */ /* 0x000fe20000000870 */
[----:B------:R-:W-:-:S03]  /*2b90*/  FFMA R80, R107, 0.80000001192092895508, -R80 ;  /* 0x3f4ccccd6b507823 */ /* 0x000fc60000000850 */
[----:B------:R-:W-:Y:S01]  /*2ba0*/  FADD R109, R112, R109 ;  /* 0x0000006d706d7221 */ /* 0x000fe20000000000 */
[----:B------:R-:W-:Y:S01]  /*2bb0*/  FMUL R112, R99, 0.20000000298023223877 ;  /* 0x3e4ccccd63707820 */ /* 0x000fe20000400000 */
[----:B------:R-:W-:Y:S01]  /*2bc0*/  FFMA R80, R93, 0.037999998778104782104, R80 ;  /* 0x3d1ba5e35d507823 */ /* 0x000fe20000000050 */
[----:B------:R-:W2:Y:S02]  /*2bd0*/  LDS R99, [R50+0x80] ;  /* 0x0000800032637984 */ /* 0x000ea40000000800 */
[----:B------:R-:W-:Y:S02]  /*2be0*/  FFMA R109, R109, 0.80000001192092895508, -R112 ;  /* 0x3f4ccccd6d6d7823 */ /* 0x000fe40000000870 */
[----:B------:R-:W-:Y:S01]  /*2bf0*/  LDS R112, [R50+0x400] ;  /* 0x0004000032707984 */ /* 0x000fe20000000800 */
[----:B0-----:R-:W-:Y:S01]  /*2c00*/  FMUL R77, R77, R110 ;  /* 0x0000006e4d4d7220 */ /* 0x001fe20000400000 */
[----:B------:R-:W-:Y:S02]  /*2c10*/  FMUL R110, R104, R89 ;  /* 0x00000059686e7220 */ /* 0x000fe40000400000 */
[----:B------:R-:W0:Y:S01]  /*2c20*/  LDS R89, [R50] ;  /* 0x0000000032597984 */ /* 0x000e220000000800 */
[----:B-1----:R-:W-:Y:S01]  /*2c30*/  FFMA R98, R75, R106, -R77 ;  /* 0x0000006a4b627223 */ /* 0x002fe2000000084d */
[----:B------:R-:W-:Y:S01]  /*2c40*/  FFMA R75, R122, 0.037999998778104782104, R109 ;  /* 0x3d1ba5e37a4b7823 */ /* 0x000fe2000000006d */
[----:B------:R-:W-:Y:S01]  /*2c50*/  FFMA R82, R101, R82, -R110 ;  /* 0x0000005265527223 */ /* 0x000fe2000000086e */
[----:B------:R-:W1:Y:S01]  /*2c60*/  LDS R106, [R50+0x180] ;  /* 0x00018000326a7984 */ /* 0x000e620000000800 */
[----:B------:R-:W-:Y:S01]  /*2c70*/  FADD R98, R98, R103 ;  /* 0x0000006762627221 */ /* 0x000fe20000000000 */
[----:B------:R-:W-:Y:S01]  /*2c80*/  FMUL R110, R2, R30 ;  /* 0x0000001e026e7220 */ /* 0x000fe20000400000 */
[----:B------:R-:W-:Y:S01]  /*2c90*/  FMUL R109, R30, R37 ;  /* 0x000000251e6d7220 */ /* 0x000fe20000400000 */
[----:B------:R-:W1:Y:S01]  /*2ca0*/  LDS R77, [R50+0x1f0] ;  /* 0x0001f000324d7984 */ /* 0x000e620000000800 */
[----:B------:R-:W-:Y:S01]  /*2cb0*/  FMUL R98, R98, 0.20000000298023223877 ;  /* 0x3e4ccccd62627820 */ /* 0x000fe20000400000 */
[----:B------:R-:W-:Y:S01]  /*2cc0*/  FFMA R110, R69, R72, -R110 ;  /* 0x00000048456e7223 */ /* 0x000fe2000000086e */
[----:B------:R-:W-:Y:S01]  /*2cd0*/  FFMA R109, R70, R69, -R109 ;  /* 0x00000045466d7223 */ /* 0x000fe2000000086d */
[----:B------:R-:W1:Y:S03]  /*2ce0*/  LDS R122, [R50+0x210] ;  /* 0x00021000327a7984 */ /* 0x000e660000000800 */
[----:B------:R-:W-:-:S04]  /*2cf0*/  FADD R110, R110, R109 ;  /* 0x0000006d6e6e7221 */ /* 0x000fc80000000000 */
[----:B------:R-:W-:Y:S01]  /*2d00*/  FFMA R110, R110, -0.0035000001080334186554, R75 ;  /* 0xbb6560426e6e7823 */ /* 0x000fe2000000004b */
[----:B--2---:R-:W-:-:S04]  /*2d10*/  FMUL R102, R102, R99 ;  /* 0x0000006366667220 */ /* 0x004fc80000400000 */
[----:B------:R-:W-:-:S04]  /*2d20*/  FFMA R97, R97, R120, -R102 ;  /* 0x0000007861617223 */ /* 0x000fc80000000866 */
[----:B------:R-:W-:Y:S01]  /*2d30*/  FADD R100, R97, R100 ;  /* 0x0000006461647221 */ /* 0x000fe20000000000 */
[----:B0-----:R-:W-:Y:S01]  /*2d40*/  FMUL R96, R96, R89 ;  /* 0x0000005960607220 */ /* 0x001fe20000400000 */
[----:B-1----:R-:W-:-:S03]  /*2d50*/  FMUL R106, R71, R106 ;  /* 0x0000006a476a7220 */ /* 0x002fc60000400000 */
[----:B------:R-:W-:Y:S01]  /*2d60*/  FFMA R91, R91, R112, -R96 ;  /* 0x000000705b5b7223 */ /* 0x000fe20000000860 */
[----:B------:R-:W-:Y:S01]  /*2d70*/  FMUL R104, R104, R77 ;  /* 0x0000004d68687220 */ /* 0x000fe20000400000 */
[----:B------:R-:W-:Y:S02]  /*2d80*/  FFMA R73, R73, R124, -R106 ;  /* 0x0000007c49497223 */ /* 0x000fe4000000086a */
[----:B------:R-:W-:Y:S01]  /*2d90*/  FADD R90, R91, R90 ;  /* 0x0000005a5b5a7221 */ /* 0x000fe20000000000 */
[----:B------:R-:W-:Y:S01]  /*2da0*/  FFMA R101, R101, R122, -R104 ;  /* 0x0000007a65657223 */ /* 0x000fe20000000868 */
[----:B------:R-:W-:-:S03]  /*2db0*/  FADD R73, R73, R94 ;  /* 0x0000005e49497221 */ /* 0x000fc60000000000 */
[----:B------:R-:W-:Y:S01]  /*2dc0*/  FADD R101, R101, R82 ;  /* 0x0000005265657221 */ /* 0x000fe20000000000 */
[----:B------:R-:W-:-:S03]  /*2dd0*/  FFMA R73, R73, 0.80000001192092895508, -R98 ;  /* 0x3f4ccccd49497823 */ /* 0x000fc60000000862 */
[----:B------:R-:W-:Y:S01]  /*2de0*/  FFMA R80, R101, -0.0035000001080334186554, R80 ;  /* 0xbb65604265507823 */ /* 0x000fe20000000050 */
[----:B------:R-:W-:-:S04]  /*2df0*/  FFMA R73, R100, 0.037999998778104782104, R73 ;  /* 0x3d1ba5e364497823 */ /* 0x000fc80000000049 */
[----:B------:R-:W-:Y:S01]  /*2e00*/  FFMA R73, R90, -0.0035000001080334186554, R73 ;  /* 0xbb6560425a497823 */ /* 0x000fe20000000049 */
[----:B---3--:R-:W-:Y:S01]  /*2e10*/  FFMA R88, -R88, UR4, R117 ;  /* 0x0000000458587c23 */ /* 0x008fe20008000175 */
[----:B----4-:R-:W-:-:S03]  /*2e20*/  FFMA R80, -R80, UR4, R115 ;  /* 0x0000000450507c23 */ /* 0x010fc60008000173 */
[----:B------:R-:W-:Y:S01]  /*2e30*/  FFMA R88, -R81, UR5, R88 ;  /* 0x0000000551587c23 */ /* 0x000fe20008000158 */
[----:B------:R-:W-:-:S03]  /*2e40*/  FFMA R73, -R73, UR5, R80 ;  /* 0x0000000549497c23 */ /* 0x000fc60008000150 */
[----:B------:R-:W-:Y:S01]  /*2e50*/  FFMA R119, -R119, UR6, R88 ;  /* 0x0000000677777c23 */ /* 0x000fe20008000158 */
[----:B------:R-:W-:-:S04]  /*2e60*/  FFMA R73, -R110, UR6, R73 ;  /* 0x000000066e497c23 */ /* 0x000fc80008000149 */
[----:B------:R2:W-:Y:S04]  /*2e70*/  STG.E desc[UR12][R66.64], R119 ;  /* 0x0000007742007986 */ /* 0x0005e8000c10190c */
[----:B------:R2:W-:Y:S02]  /*2e80*/  STG.E desc[UR12][R64.64], R73 ;  /* 0x0000004940007986 */ /* 0x0005e4000c10190c */
.L_x_13:
[----:B------:R-:W-:Y:S05]  /*2e90*/  BSYNC.RECONVERGENT B0 ;  /* 0x0000000000007941 */ /* 0x000fea0003800200 */
.L_x_12:
[----:B------:R-:W-:Y:S06]  /*2ea0*/  BAR.SYNC.DEFER_BLOCKING 0x0 ;  /* 0x0000000000007b1d */ /* 0x000fec0000010000 */
[----:B------:R-:W-:Y:S04]  /*2eb0*/  BSSY.RECONVERGENT B0, `(.L_x_14) ;  /* 0x0000037000007945 */ /* 0x000fe80003800200 */
[----:B------:R-:W-:Y:S05]  /*2ec0*/  @!P2 BRA `(.L_x_15) ;  /* 0x0000000000d4a947 */ /* 0x000fea0003800000 */
[----:B0--3--:R-:W0:Y:S01]  /*2ed0*/  LDS R58, [R46+0x200] ;  /* 0x000200002e3a7984 */ /* 0x009e220000000800 */
[----:B-----5:R-:W-:Y:S02]  /*2ee0*/  MOV R30, R31 ;  /* 0x0000001f001e7202 */ /* 0x020fe40000000f00 */
[----:B------:R-:W-:Y:S01]  /*2ef0*/  MOV R31, R32 ;  /* 0x00000020001f7202 */ /* 0x000fe20000000f00 */
[----:B------:R3:W-:Y:S01]  /*2f00*/  STS [R46+0x200], R19 ;  /* 0x000200132e007388 */ /* 0x0007e20000000800 */
[----:B------:R-:W-:Y:S02]  /*2f10*/  MOV R32, R33 ;  /* 0x0000002100207202 */ /* 0x000fe40000000f00 */
[----:B------:R-:W-:Y:S01]  /*2f20*/  MOV R33, R34 ;  /* 0x0000002200217202 */ /* 0x000fe20000000f00 */
[----:B-1--4-:R-:W1:Y:S01]  /*2f30*/  LDS R59, [R45+0x200] ;  /* 0x000200002d3b7984 */ /* 0x012e620000000800 */
[----:B------:R-:W-:Y:S02]  /*2f40*/  MOV R2, R24 ;  /* 0x0000001800027202 */ /* 0x000fe40000000f00 */
[----:B------:R-:W-:Y:S01]  /*2f50*/  MOV R9, R8 ;  /* 0x0000000800097202 */ /* 0x000fe20000000f00 */
[----:B------:R4:W-:Y:S01]  /*2f60*/  STS [R45+0x200], R12 ;  /* 0x0002000c2d007388 */ /* 0x0009e20000000800 */
[----:B------:R-:W-:-:S02]  /*2f70*/  MOV R16, R15 ;  /* 0x0000000f00107202 */ /* 0x000fc40000000f00 */
[----:B------:R-:W-:Y:S01]  /*2f80*/  MOV R23, R22 ;  /* 0x0000001600177202 */ /* 0x000fe20000000f00 */
[----:B------:R-:W2:Y:S01]  /*2f90*/  LDS R60, [R48+0x200] ;  /* 0x00020000303c7984 */ /* 0x000ea20000000800 */
[----:B------:R-:W-:Y:S02]  /*2fa0*/  MOV R37, R40 ;  /* 0x0000002800257202 */ /* 0x000fe40000000f00 */
[----:B------:R-:W-:Y:S01]  /*2fb0*/  MOV R34, R36 ;  /* 0x0000002400227202 */ /* 0x000fe20000000f00 */
[----:B------:R4:W-:Y:S01]  /*2fc0*/  STS [R48+0x200], R5 ;  /* 0x0002000530007388 */ /* 0x0009e20000000800 */
[----:B------:R-:W-:Y:S02]  /*2fd0*/  MOV R24, R25 ;  /* 0x0000001900187202 */ /* 0x000fe40000000f00 */
[----:B------:R-:W-:Y:S01]  /*2fe0*/  MOV R40, R39 ;  /* 0x0000002700287202 */ /* 0x000fe20000000f00 */
[----:B------:R-:W2:Y:S01]  /*2ff0*/  LDS R61, [R50+0x200] ;  /* 0x00020000323d7984 */ /* 0x000ea20000000800 */
[----:B------:R-:W-:-:S02]  /*3000*/  MOV R22, R21 ;  /* 0x0000001500167202 */ /* 0x000fc40000000f00 */
[----:B------:R-:W-:Y:S01]  /*3010*/  MOV R15, R14 ;  /* 0x0000000e000f7202 */ /* 0x000fe20000000f00 */
[----:B------:R0:W-:Y:S01]  /*3020*/  STS [R50+0x200], R27 ;  /* 0x0002001b32007388 */ /* 0x0001e20000000800 */
[----:B------:R-:W-:Y:S02]  /*3030*/  MOV R8, R7 ;  /* 0x0000000700087202 */ /* 0x000fe40000000f00 */
[----:B---3--:R-:W-:Y:S01]  /*3040*/  MOV R19, R18 ;  /* 0x0000001200137202 */ /* 0x008fe20000000f00 */
[----:B------:R-:W3:Y:S01]  /*3050*/  LDS R62, [R52+0x200] ;  /* 0x00020000343e7984 */ /* 0x000ee20000000800 */
[----:B----4-:R-:W-:Y:S02]  /*3060*/  MOV R12, R11 ;  /* 0x0000000b000c7202 */ /* 0x010fe40000000f00 */
[----:B------:R-:W-:Y:S01]  /*3070*/  MOV R36, R35 ;  /* 0x0000002300247202 */ /* 0x000fe20000000f00 */
[----:B------:R4:W-:Y:S01]  /*3080*/  STS [R52+0x200], R41 ;  /* 0x0002002934007388 */ /* 0x0009e20000000800 */
[----:B------:R-:W-:-:S02]  /*3090*/  MOV R5, R4 ;  /* 0x0000000400057202 */ /* 0x000fc40000000f00 */
[----:B0-----:R-:W-:Y:S02]  /*30a0*/  MOV R27, R28 ;  /* 0x0000001c001b7202 */ /* 0x001fe40000000f00 */
[----:B------:R-:W-:Y:S02]  /*30b0*/  MOV R25, R26 ;  /* 0x0000001a00197202 */ /* 0x000fe40000000f00 */
[----:B------:R-:W-:Y:S02]  /*30c0*/  MOV R39, R42 ;  /* 0x0000002a00277202 */ /* 0x000fe40000000f00 */
[----:B------:R-:W-:Y:S02]  /*30d0*/  MOV R21, R20 ;  /* 0x0000001400157202 */ /* 0x000fe40000000f00 */
[----:B----4-:R-:W-:Y:S02]  /*30e0*/  MOV R41, R44 ;  /* 0x0000002c00297202 */ /* 0x010fe40000000f00 */
[----:B------:R-:W-:-:S02]  /*30f0*/  MOV R14, R13 ;  /* 0x0000000d000e7202 */ /* 0x000fc40000000f00 */
[----:B------:R-:W-:Y:S02]  /*3100*/  MOV R7, R6 ;  /* 0x0000000600077202 */ /* 0x000fe40000000f00 */
[----:B------:R-:W-:Y:S02]  /*3110*/  MOV R18, R17 ;  /* 0x0000001100127202 */ /* 0x000fe40000000f00 */
[----:B------:R-:W-:Y:S02]  /*3120*/  MOV R11, R10 ;  /* 0x0000000a000b7202 */ /* 0x000fe40000000f00 */
[----:B------:R-:W-:Y:S02]  /*3130*/  MOV R35, R38 ;  /* 0x0000002600237202 */ /* 0x000fe40000000f00 */
[----:B------:R-:W-:Y:S02]  /*3140*/  MOV R4, R3 ;  /* 0x0000000300047202 */ /* 0x000fe40000000f00 */
[----:B------:R-:W-:-:S02]  /*3150*/  MOV R28, R29 ;  /* 0x0000001d001c7202 */ /* 0x000fc40000000f00 */
[----:B------:R-:W-:Y:S02]  /*3160*/  MOV R44, R43 ;  /* 0x0000002b002c7202 */ /* 0x000fe40000000f00 */
[----:B------:R-:W-:Y:S02]  /*3170*/  MOV R20, R58 ;  /* 0x0000003a00147202 */ /* 0x000fe40000000f00 */
[----:B-1----:R-:W-:Y:S02]  /*3180*/  MOV R13, R59 ;  /* 0x0000003b000d7202 */ /* 0x002fe40000000f00 */
[----:B------:R-:W-:Y:S02]  /*3190*/  MOV R17, R74 ;  /* 0x0000004a00117202 */ /* 0x000fe40000000f00 */
[----:B--2---:R-:W-:Y:S02]  /*31a0*/  MOV R6, R60 ;  /* 0x0000003c00067202 */ /* 0x004fe40000000f00 */
[----:B------:R-:W-:-:S02]  /*31b0*/  MOV R10, R76 ;  /* 0x0000004c000a7202 */ /* 0x000fc40000000f00 */
[----:B------:R-:W-:Y:S02]  /*31c0*/  MOV R38, R69 ;  /* 0x0000004500267202 */ /* 0x000fe40000000f00 */
[----:B------:R-:W-:Y:S02]  /*31d0*/  MOV R26, R61 ;  /* 0x0000003d001a7202 */ /* 0x000fe40000000f00 */
[----:B------:R-:W-:Y:S02]  /*31e0*/  MOV R3, R78 ;  /* 0x0000004e00037202 */ /* 0x000fe40000000f00 */
[----:B---3--:R-:W-:Y:S02]  /*31f0*/  MOV R42, R62 ;  /* 0x0000003e002a7202 */ /* 0x008fe40000000f00 */
[----:B------:R-:W-:Y:S02]  /*3200*/  MOV R29, R72 ;  /* 0x00000048001d7202 */ /* 0x000fe40000000f00 */
[----:B------:R-:W-:-:S07]  /*3210*/  MOV R43, R70 ;  /* 0x00000046002b7202 */ /* 0x000fce0000000f00 */
.L_x_15:
[----:B------:R-:W-:Y:S05]  /*3220*/  BSYNC.RECONVERGENT B0 ;  /* 0x0000000000007941 */ /* 0x000fea0003800200 */
.L_x_14:
[----:B01-34-:R-:W0:Y:S01]  /*3230*/  LDC.64 R58, c[0x0][0x3f8] ;  /* 0x0000fe00ff3a7b82 */ /* 0x01be220000000a00 */
[----:B------:R-:W-:-:S04]  /*3240*/  IADD3 R68, PT, PT, R68, 0x1, RZ ;  /* 0x0000000144447810 */ /* 0x000fc80007ffe0ff */
[----:B------:R-:W-:Y:S01]  /*3250*/  ISETP.NE.AND P6, PT, R68, -0x8, PT ;  /* 0xfffffff84400780c */ /* 0x000fe20003fc5270 */
[CC--:B0-----:R-:W-:Y:S02]  /*3260*/  IMAD R54, R59.reuse, R58.reuse, R54 ;  /* 0x0000003a3b367224 */ /* 0x0c1fe400078e0236 */
[CC--:B------:R-:W-:Y:S02]  /*3270*/  IMAD R53, R59.reuse, R58.reuse, R53 ;  /* 0x0000003a3b357224 */ /* 0x0c0fe400078e0235 */
[CC--:B------:R-:W-:Y:S02]  /*3280*/  IMAD R55, R59.reuse, R58.reuse, R55 ;  /* 0x0000003a3b377224 */ /* 0x0c0fe400078e0237 */
[CC--:B------:R-:W-:Y:S02]  /*3290*/  IMAD R56, R59.reuse, R58.reuse, R56 ;  /* 0x0000003a3b387224 */ /* 0x0c0fe400078e0238 */
[CC--:B------:R-:W-:Y:S02]  /*32a0*/  IMAD R57, R59.reuse, R58.reuse, R57 ;  /* 0x0000003a3b397224 */ /* 0x0c0fe400078e0239 */
[----:B------:R-:W-:-:S02]  /*32b0*/  IMAD R51, R59, R58, R51 ;  /* 0x0000003a3b337224 */ /* 0x000fc400078e0233 */
[----:B------:R-:W-:Y:S05]  /*32c0*/  @P6 BRA `(.L_x_16) ;  /* 0xffffffdc00b86947 */ /* 0x000fea000383ffff */
[----:B------:R-:W-:Y:S05]  /*32d0*/  EXIT ;  /* 0x000000000000794d */ /* 0x000fea0003800000 */
.L_x_17:
[----:B------:R-:W-:-:S00]  /*32e0*/  BRA `(.L_x_17) ;  /* 0xfffffffc00fc7947 */ /* 0x000fc0000383ffff */
[----:B------:R-:W-:-:S00]  /*32f0*/  NOP ;  /* 0x0000000000007918 */ /* 0x000fc00000000000 */
        /* <DEDUP_REMOVED lines=8> */
.L_x_18:


//--------------------- .nv.shared._Z7hyptermPfS_S_S_S_S_S_S_S_S_S_S_S_fffiii --------------------------
	.section	.nv.shared._Z7hyptermPfS_S_S_S_S_S_S_S_S_S_S_S_fffiii,"aw",@nobits
	.sectionflags	@""
	.align	4
.nv.shared._Z7hyptermPfS_S_S_S_S_S_S_S_S_S_S_S_fffiii:
	.zero		22528


//--------------------- .nv.shared.reserved.0     --------------------------
	.section	.nv.shared.reserved.0,"aw",@nobits
	.weak		__nv_reservedSMEM_offset_0_alias
	.size		__nv_reservedSMEM_offset_0_alias, 0, 64
	.other		__nv_reservedSMEM_offset_0_alias,@"STO_CUDA_RESERVED_SHARED STV_DEFAULT"
__nv_reservedSMEM_offset_0_alias:
	.zero		0
	.zero		64


//--------------------- .nv.constant0._Z7hyptermPfS_S_S_S_S_S_S_S_S_S_S_S_fffiii --------------------------
	.section	.nv.constant0._Z7hyptermPfS_S_S_S_S_S_S_S_S_S_S_S_fffiii,"a",@progbits
	.sectionflags	@""
	.align	4
.nv.constant0._Z7hyptermPfS_S_S_S_S_S_S_S_S_S_S_S_fffiii:
	.zero		1024


//--------------------- SYMBOLS --------------------------

	.type		.nv.reservedSmem.offset0,@object
	.size		.nv.reservedSmem.offset0,0x4
	.type		.nv.reservedSmem.cap,@object
	.size		.nv.reservedSmem.cap,0x4
